//
// Generated by NVIDIA NVVM Compiler
//
// Compiler Build ID: CL-36424714
// Cuda compilation tools, release 13.0, V13.0.88
// Based on NVVM 20.0.0
//

.version 9.0
.target sm_100
.address_size 64

	// .globl	_Z15bodyForceKernelP4BodyfiPfS1_S1_

.visible .entry _Z15bodyForceKernelP4BodyfiPfS1_S1_(
	.param .u64 .ptr .align 1 _Z15bodyForceKernelP4BodyfiPfS1_S1__param_0,
	.param .f32 _Z15bodyForceKernelP4BodyfiPfS1_S1__param_1,
	.param .u32 _Z15bodyForceKernelP4BodyfiPfS1_S1__param_2,
	.param .u64 .ptr .align 1 _Z15bodyForceKernelP4BodyfiPfS1_S1__param_3,
	.param .u64 .ptr .align 1 _Z15bodyForceKernelP4BodyfiPfS1_S1__param_4,
	.param .u64 .ptr .align 1 _Z15bodyForceKernelP4BodyfiPfS1_S1__param_5
)
{
	.reg .pred 	%p<18>;
	.reg .b32 	%r<44>;
	.reg .b32 	%f<348>;
	.reg .b64 	%rd<41>;

	ld.param.u64 	%rd11, [_Z15bodyForceKernelP4BodyfiPfS1_S1__param_0];
	ld.param.f32 	%f70, [_Z15bodyForceKernelP4BodyfiPfS1_S1__param_1];
	ld.param.u32 	%r24, [_Z15bodyForceKernelP4BodyfiPfS1_S1__param_2];
	ld.param.u64 	%rd8, [_Z15bodyForceKernelP4BodyfiPfS1_S1__param_3];
	ld.param.u64 	%rd9, [_Z15bodyForceKernelP4BodyfiPfS1_S1__param_4];
	ld.param.u64 	%rd10, [_Z15bodyForceKernelP4BodyfiPfS1_S1__param_5];
	cvta.to.global.u64 	%rd1, %rd11;
	mov.u32 	%r25, %tid.x;
	mov.u32 	%r26, %ctaid.x;
	mov.u32 	%r27, %ntid.x;
	mad.lo.s32 	%r1, %r26, %r27, %r25;
	setp.ge.s32 	%p1, %r1, %r24;
	@%p1 bra 	$L__BB0_24;
	setp.lt.s32 	%p2, %r1, 1;
	mov.f32 	%f321, 0f00000000;
	mov.b32 	%r42, 0;
	mov.f32 	%f322, %f321;
	mov.f32 	%f323, %f321;
	@%p2 bra 	$L__BB0_10;
	mul.wide.u32 	%rd12, %r1, 24;
	add.s64 	%rd13, %rd1, %rd12;
	ld.global.f32 	%f1, [%rd13];
	ld.global.f32 	%f2, [%rd13+4];
	ld.global.f32 	%f3, [%rd13+8];
	min.s32 	%r30, %r1, %r24;
	max.s32 	%r42, %r30, 1;
	and.b32  	%r3, %r42, 3;
	setp.lt.s32 	%p3, %r30, 4;
	mov.f32 	%f323, 0f00000000;
	mov.b32 	%r37, 0;
	mov.f32 	%f322, %f323;
	mov.f32 	%f321, %f323;
	@%p3 bra 	$L__BB0_5;
	and.b32  	%r37, %r42, 2147483644;
	neg.s32 	%r35, %r37;
	add.s64 	%rd39, %rd1, 48;
	mov.f32 	%f323, 0f00000000;
$L__BB0_4:
	.pragma "nounroll";
	ld.global.f32 	%f75, [%rd39+-48];
	sub.f32 	%f76, %f75, %f1;
	ld.global.f32 	%f77, [%rd39+-44];
	sub.f32 	%f78, %f77, %f2;
	ld.global.f32 	%f79, [%rd39+-40];
	sub.f32 	%f80, %f79, %f3;
	mul.f32 	%f81, %f78, %f78;
	fma.rn.f32 	%f82, %f76, %f76, %f81;
	fma.rn.f32 	%f83, %f80, %f80, %f82;
	add.f32 	%f84, %f83, 0f3089705F;
	rsqrt.approx.f32 	%f85, %f84;
	mul.f32 	%f86, %f85, %f85;
	mul.f32 	%f87, %f85, %f86;
	fma.rn.f32 	%f88, %f76, %f87, %f321;
	fma.rn.f32 	%f89, %f78, %f87, %f322;
	fma.rn.f32 	%f90, %f80, %f87, %f323;
	ld.global.f32 	%f91, [%rd39+-24];
	sub.f32 	%f92, %f91, %f1;
	ld.global.f32 	%f93, [%rd39+-20];
	sub.f32 	%f94, %f93, %f2;
	ld.global.f32 	%f95, [%rd39+-16];
	sub.f32 	%f96, %f95, %f3;
	mul.f32 	%f97, %f94, %f94;
	fma.rn.f32 	%f98, %f92, %f92, %f97;
	fma.rn.f32 	%f99, %f96, %f96, %f98;
	add.f32 	%f100, %f99, 0f3089705F;
	rsqrt.approx.f32 	%f101, %f100;
	mul.f32 	%f102, %f101, %f101;
	mul.f32 	%f103, %f101, %f102;
	fma.rn.f32 	%f104, %f92, %f103, %f88;
	fma.rn.f32 	%f105, %f94, %f103, %f89;
	fma.rn.f32 	%f106, %f96, %f103, %f90;
	ld.global.f32 	%f107, [%rd39];
	sub.f32 	%f108, %f107, %f1;
	ld.global.f32 	%f109, [%rd39+4];
	sub.f32 	%f110, %f109, %f2;
	ld.global.f32 	%f111, [%rd39+8];
	sub.f32 	%f112, %f111, %f3;
	mul.f32 	%f113, %f110, %f110;
	fma.rn.f32 	%f114, %f108, %f108, %f113;
	fma.rn.f32 	%f115, %f112, %f112, %f114;
	add.f32 	%f116, %f115, 0f3089705F;
	rsqrt.approx.f32 	%f117, %f116;
	mul.f32 	%f118, %f117, %f117;
	mul.f32 	%f119, %f117, %f118;
	fma.rn.f32 	%f120, %f108, %f119, %f104;
	fma.rn.f32 	%f121, %f110, %f119, %f105;
	fma.rn.f32 	%f122, %f112, %f119, %f106;
	ld.global.f32 	%f123, [%rd39+24];
	sub.f32 	%f124, %f123, %f1;
	ld.global.f32 	%f125, [%rd39+28];
	sub.f32 	%f126, %f125, %f2;
	ld.global.f32 	%f127, [%rd39+32];
	sub.f32 	%f128, %f127, %f3;
	mul.f32 	%f129, %f126, %f126;
	fma.rn.f32 	%f130, %f124, %f124, %f129;
	fma.rn.f32 	%f131, %f128, %f128, %f130;
	add.f32 	%f132, %f131, 0f3089705F;
	rsqrt.approx.f32 	%f133, %f132;
	mul.f32 	%f134, %f133, %f133;
	mul.f32 	%f135, %f133, %f134;
	fma.rn.f32 	%f321, %f124, %f135, %f120;
	fma.rn.f32 	%f322, %f126, %f135, %f121;
	fma.rn.f32 	%f323, %f128, %f135, %f122;
	add.s32 	%r35, %r35, 4;
	add.s64 	%rd39, %rd39, 96;
	setp.ne.s32 	%p4, %r35, 0;
	@%p4 bra 	$L__BB0_4;
$L__BB0_5:
	setp.eq.s32 	%p5, %r3, 0;
	@%p5 bra 	$L__BB0_10;
	setp.eq.s32 	%p6, %r3, 1;
	@%p6 bra 	$L__BB0_8;
	mul.wide.u32 	%rd14, %r37, 24;
	add.s64 	%rd15, %rd1, %rd14;
	ld.global.f32 	%f137, [%rd15];
	sub.f32 	%f138, %f137, %f1;
	ld.global.f32 	%f139, [%rd15+4];
	sub.f32 	%f140, %f139, %f2;
	ld.global.f32 	%f141, [%rd15+8];
	sub.f32 	%f142, %f141, %f3;
	mul.f32 	%f143, %f140, %f140;
	fma.rn.f32 	%f144, %f138, %f138, %f143;
	fma.rn.f32 	%f145, %f142, %f142, %f144;
	add.f32 	%f146, %f145, 0f3089705F;
	rsqrt.approx.f32 	%f147, %f146;
	mul.f32 	%f148, %f147, %f147;
	mul.f32 	%f149, %f147, %f148;
	fma.rn.f32 	%f150, %f138, %f149, %f321;
	fma.rn.f32 	%f151, %f140, %f149, %f322;
	fma.rn.f32 	%f152, %f142, %f149, %f323;
	ld.global.f32 	%f153, [%rd15+24];
	sub.f32 	%f154, %f153, %f1;
	ld.global.f32 	%f155, [%rd15+28];
	sub.f32 	%f156, %f155, %f2;
	ld.global.f32 	%f157, [%rd15+32];
	sub.f32 	%f158, %f157, %f3;
	mul.f32 	%f159, %f156, %f156;
	fma.rn.f32 	%f160, %f154, %f154, %f159;
	fma.rn.f32 	%f161, %f158, %f158, %f160;
	add.f32 	%f162, %f161, 0f3089705F;
	rsqrt.approx.f32 	%f163, %f162;
	mul.f32 	%f164, %f163, %f163;
	mul.f32 	%f165, %f163, %f164;
	fma.rn.f32 	%f321, %f154, %f165, %f150;
	fma.rn.f32 	%f322, %f156, %f165, %f151;
	fma.rn.f32 	%f323, %f158, %f165, %f152;
	add.s32 	%r37, %r37, 2;
$L__BB0_8:
	and.b32  	%r31, %r42, 1;
	setp.eq.b32 	%p7, %r31, 1;
	not.pred 	%p8, %p7;
	@%p8 bra 	$L__BB0_10;
	mul.wide.u32 	%rd16, %r37, 24;
	add.s64 	%rd17, %rd1, %rd16;
	ld.global.f32 	%f166, [%rd17];
	sub.f32 	%f167, %f166, %f1;
	ld.global.f32 	%f168, [%rd17+4];
	sub.f32 	%f169, %f168, %f2;
	ld.global.f32 	%f170, [%rd17+8];
	sub.f32 	%f171, %f170, %f3;
	mul.f32 	%f172, %f169, %f169;
	fma.rn.f32 	%f173, %f167, %f167, %f172;
	fma.rn.f32 	%f174, %f171, %f171, %f173;
	add.f32 	%f175, %f174, 0f3089705F;
	rsqrt.approx.f32 	%f176, %f175;
	mul.f32 	%f177, %f176, %f176;
	mul.f32 	%f178, %f176, %f177;
	fma.rn.f32 	%f321, %f167, %f178, %f321;
	fma.rn.f32 	%f322, %f169, %f178, %f322;
	fma.rn.f32 	%f323, %f171, %f178, %f323;
$L__BB0_10:
	setp.ge.s32 	%p9, %r42, %r24;
	@%p9 bra 	$L__BB0_14;
	setp.eq.s32 	%p10, %r1, %r42;
	@%p10 bra 	$L__BB0_13;
	mul.wide.u32 	%rd18, %r42, 24;
	add.s64 	%rd19, %rd1, %rd18;
	ld.global.f32 	%f179, [%rd19];
	mul.wide.s32 	%rd20, %r1, 24;
	add.s64 	%rd21, %rd1, %rd20;
	ld.global.f32 	%f180, [%rd21];
	sub.f32 	%f181, %f179, %f180;
	ld.global.f32 	%f182, [%rd19+4];
	ld.global.f32 	%f183, [%rd21+4];
	sub.f32 	%f184, %f182, %f183;
	ld.global.f32 	%f185, [%rd19+8];
	ld.global.f32 	%f186, [%rd21+8];
	sub.f32 	%f187, %f185, %f186;
	mul.f32 	%f188, %f184, %f184;
	fma.rn.f32 	%f189, %f181, %f181, %f188;
	fma.rn.f32 	%f190, %f187, %f187, %f189;
	add.f32 	%f191, %f190, 0f3089705F;
	rsqrt.approx.f32 	%f192, %f191;
	mul.f32 	%f193, %f192, %f192;
	mul.f32 	%f194, %f192, %f193;
	fma.rn.f32 	%f321, %f181, %f194, %f321;
	fma.rn.f32 	%f322, %f184, %f194, %f322;
	fma.rn.f32 	%f323, %f187, %f194, %f323;
$L__BB0_13:
	add.s32 	%r42, %r42, 1;
$L__BB0_14:
	setp.ge.s32 	%p11, %r42, %r24;
	@%p11 bra 	$L__BB0_23;
	mul.wide.s32 	%rd22, %r1, 24;
	add.s64 	%rd23, %rd1, %rd22;
	ld.global.f32 	%f40, [%rd23];
	ld.global.f32 	%f41, [%rd23+4];
	ld.global.f32 	%f42, [%rd23+8];
	sub.s32 	%r14, %r24, %r42;
	and.b32  	%r15, %r14, 3;
	sub.s32 	%r32, %r42, %r24;
	setp.gt.u32 	%p12, %r32, -4;
	@%p12 bra 	$L__BB0_18;
	and.b32  	%r33, %r14, -4;
	neg.s32 	%r40, %r33;
	mul.wide.u32 	%rd24, %r42, 24;
	add.s64 	%rd25, %rd24, %rd1;
	add.s64 	%rd40, %rd25, 48;
$L__BB0_17:
	.pragma "nounroll";
	ld.global.f32 	%f196, [%rd40+-48];
	sub.f32 	%f197, %f196, %f40;
	ld.global.f32 	%f198, [%rd40+-44];
	sub.f32 	%f199, %f198, %f41;
	ld.global.f32 	%f200, [%rd40+-40];
	sub.f32 	%f201, %f200, %f42;
	mul.f32 	%f202, %f199, %f199;
	fma.rn.f32 	%f203, %f197, %f197, %f202;
	fma.rn.f32 	%f204, %f201, %f201, %f203;
	add.f32 	%f205, %f204, 0f3089705F;
	rsqrt.approx.f32 	%f206, %f205;
	mul.f32 	%f207, %f206, %f206;
	mul.f32 	%f208, %f206, %f207;
	fma.rn.f32 	%f209, %f197, %f208, %f321;
	fma.rn.f32 	%f210, %f199, %f208, %f322;
	fma.rn.f32 	%f211, %f201, %f208, %f323;
	ld.global.f32 	%f212, [%rd40+-24];
	sub.f32 	%f213, %f212, %f40;
	ld.global.f32 	%f214, [%rd40+-20];
	sub.f32 	%f215, %f214, %f41;
	ld.global.f32 	%f216, [%rd40+-16];
	sub.f32 	%f217, %f216, %f42;
	mul.f32 	%f218, %f215, %f215;
	fma.rn.f32 	%f219, %f213, %f213, %f218;
	fma.rn.f32 	%f220, %f217, %f217, %f219;
	add.f32 	%f221, %f220, 0f3089705F;
	rsqrt.approx.f32 	%f222, %f221;
	mul.f32 	%f223, %f222, %f222;
	mul.f32 	%f224, %f222, %f223;
	fma.rn.f32 	%f225, %f213, %f224, %f209;
	fma.rn.f32 	%f226, %f215, %f224, %f210;
	fma.rn.f32 	%f227, %f217, %f224, %f211;
	ld.global.f32 	%f228, [%rd40];
	sub.f32 	%f229, %f228, %f40;
	ld.global.f32 	%f230, [%rd40+4];
	sub.f32 	%f231, %f230, %f41;
	ld.global.f32 	%f232, [%rd40+8];
	sub.f32 	%f233, %f232, %f42;
	mul.f32 	%f234, %f231, %f231;
	fma.rn.f32 	%f235, %f229, %f229, %f234;
	fma.rn.f32 	%f236, %f233, %f233, %f235;
	add.f32 	%f237, %f236, 0f3089705F;
	rsqrt.approx.f32 	%f238, %f237;
	mul.f32 	%f239, %f238, %f238;
	mul.f32 	%f240, %f238, %f239;
	fma.rn.f32 	%f241, %f229, %f240, %f225;
	fma.rn.f32 	%f242, %f231, %f240, %f226;
	fma.rn.f32 	%f243, %f233, %f240, %f227;
	ld.global.f32 	%f244, [%rd40+24];
	sub.f32 	%f245, %f244, %f40;
	ld.global.f32 	%f246, [%rd40+28];
	sub.f32 	%f247, %f246, %f41;
	ld.global.f32 	%f248, [%rd40+32];
	sub.f32 	%f249, %f248, %f42;
	mul.f32 	%f250, %f247, %f247;
	fma.rn.f32 	%f251, %f245, %f245, %f250;
	fma.rn.f32 	%f252, %f249, %f249, %f251;
	add.f32 	%f253, %f252, 0f3089705F;
	rsqrt.approx.f32 	%f254, %f253;
	mul.f32 	%f255, %f254, %f254;
	mul.f32 	%f256, %f254, %f255;
	fma.rn.f32 	%f321, %f245, %f256, %f241;
	fma.rn.f32 	%f322, %f247, %f256, %f242;
	fma.rn.f32 	%f323, %f249, %f256, %f243;
	add.s32 	%r42, %r42, 4;
	add.s32 	%r40, %r40, 4;
	add.s64 	%rd40, %rd40, 96;
	setp.ne.s32 	%p13, %r40, 0;
	@%p13 bra 	$L__BB0_17;
$L__BB0_18:
	setp.eq.s32 	%p14, %r15, 0;
	@%p14 bra 	$L__BB0_23;
	setp.eq.s32 	%p15, %r15, 1;
	@%p15 bra 	$L__BB0_21;
	mul.wide.u32 	%rd26, %r42, 24;
	add.s64 	%rd27, %rd1, %rd26;
	ld.global.f32 	%f258, [%rd27];
	sub.f32 	%f259, %f258, %f40;
	ld.global.f32 	%f260, [%rd27+4];
	sub.f32 	%f261, %f260, %f41;
	ld.global.f32 	%f262, [%rd27+8];
	sub.f32 	%f263, %f262, %f42;
	mul.f32 	%f264, %f261, %f261;
	fma.rn.f32 	%f265, %f259, %f259, %f264;
	fma.rn.f32 	%f266, %f263, %f263, %f265;
	add.f32 	%f267, %f266, 0f3089705F;
	rsqrt.approx.f32 	%f268, %f267;
	mul.f32 	%f269, %f268, %f268;
	mul.f32 	%f270, %f268, %f269;
	fma.rn.f32 	%f271, %f259, %f270, %f321;
	fma.rn.f32 	%f272, %f261, %f270, %f322;
	fma.rn.f32 	%f273, %f263, %f270, %f323;
	ld.global.f32 	%f274, [%rd27+24];
	sub.f32 	%f275, %f274, %f40;
	ld.global.f32 	%f276, [%rd27+28];
	sub.f32 	%f277, %f276, %f41;
	ld.global.f32 	%f278, [%rd27+32];
	sub.f32 	%f279, %f278, %f42;
	mul.f32 	%f280, %f277, %f277;
	fma.rn.f32 	%f281, %f275, %f275, %f280;
	fma.rn.f32 	%f282, %f279, %f279, %f281;
	add.f32 	%f283, %f282, 0f3089705F;
	rsqrt.approx.f32 	%f284, %f283;
	mul.f32 	%f285, %f284, %f284;
	mul.f32 	%f286, %f284, %f285;
	fma.rn.f32 	%f321, %f275, %f286, %f271;
	fma.rn.f32 	%f322, %f277, %f286, %f272;
	fma.rn.f32 	%f323, %f279, %f286, %f273;
	add.s32 	%r42, %r42, 2;
$L__BB0_21:
	and.b32  	%r34, %r14, 1;
	setp.eq.b32 	%p16, %r34, 1;
	not.pred 	%p17, %p16;
	@%p17 bra 	$L__BB0_23;
	mul.wide.u32 	%rd28, %r42, 24;
	add.s64 	%rd29, %rd1, %rd28;
	ld.global.f32 	%f287, [%rd29];
	sub.f32 	%f288, %f287, %f40;
	ld.global.f32 	%f289, [%rd29+4];
	sub.f32 	%f290, %f289, %f41;
	ld.global.f32 	%f291, [%rd29+8];
	sub.f32 	%f292, %f291, %f42;
	mul.f32 	%f293, %f290, %f290;
	fma.rn.f32 	%f294, %f288, %f288, %f293;
	fma.rn.f32 	%f295, %f292, %f292, %f294;
	add.f32 	%f296, %f295, 0f3089705F;
	rsqrt.approx.f32 	%f297, %f296;
	mul.f32 	%f298, %f297, %f297;
	mul.f32 	%f299, %f297, %f298;
	fma.rn.f32 	%f321, %f288, %f299, %f321;
	fma.rn.f32 	%f322, %f290, %f299, %f322;
	fma.rn.f32 	%f323, %f292, %f299, %f323;
$L__BB0_23:
	cvta.to.global.u64 	%rd30, %rd8;
	mul.wide.s32 	%rd31, %r1, 4;
	add.s64 	%rd32, %rd30, %rd31;
	st.global.f32 	[%rd32], %f321;
	cvta.to.global.u64 	%rd33, %rd9;
	add.s64 	%rd34, %rd33, %rd31;
	st.global.f32 	[%rd34], %f322;
	cvta.to.global.u64 	%rd35, %rd10;
	add.s64 	%rd36, %rd35, %rd31;
	st.global.f32 	[%rd36], %f323;
	mul.wide.s32 	%rd37, %r1, 24;
	add.s64 	%rd38, %rd1, %rd37;
	ld.global.f32 	%f300, [%rd38+12];
	fma.rn.f32 	%f301, %f70, %f321, %f300;
	st.global.f32 	[%rd38+12], %f301;
	ld.global.f32 	%f302, [%rd38+16];
	fma.rn.f32 	%f303, %f70, %f322, %f302;
	st.global.f32 	[%rd38+16], %f303;
	ld.global.f32 	%f304, [%rd38+20];
	fma.rn.f32 	%f305, %f70, %f323, %f304;
	st.global.f32 	[%rd38+20], %f305;
$L__BB0_24:
	ret;

}
	// .globl	_Z21pathIntegrationKernelP4Bodyfi
.visible .entry _Z21pathIntegrationKernelP4Bodyfi(
	.param .u64 .ptr .align 1 _Z21pathIntegrationKernelP4Bodyfi_param_0,
	.param .f32 _Z21pathIntegrationKernelP4Bodyfi_param_1,
	.param .u32 _Z21pathIntegrationKernelP4Bodyfi_param_2
)
{
	.reg .pred 	%p<2>;
	.reg .b32 	%r<6>;
	.reg .b32 	%f<11>;
	.reg .b64 	%rd<5>;

	ld.param.u64 	%rd1, [_Z21pathIntegrationKernelP4Bodyfi_param_0];
	ld.param.f32 	%f1, [_Z21pathIntegrationKernelP4Bodyfi_param_1];
	ld.param.u32 	%r2, [_Z21pathIntegrationKernelP4Bodyfi_param_2];
	mov.u32 	%r3, %tid.x;
	mov.u32 	%r4, %ctaid.x;
	mov.u32 	%r5, %ntid.x;
	mad.lo.s32 	%r1, %r4, %r5, %r3;
	setp.ge.s32 	%p1, %r1, %r2;
	@%p1 bra 	$L__BB1_2;
	cvta.to.global.u64 	%rd2, %rd1;
	mul.wide.s32 	%rd3, %r1, 24;
	add.s64 	%rd4, %rd2, %rd3;
	ld.global.f32 	%f2, [%rd4+12];
	ld.global.f32 	%f3, [%rd4];
	fma.rn.f32 	%f4, %f1, %f2, %f3;
	st.global.f32 	[%rd4], %f4;
	ld.global.f32 	%f5, [%rd4+16];
	ld.global.f32 	%f6, [%rd4+4];
	fma.rn.f32 	%f7, %f1, %f5, %f6;
	st.global.f32 	[%rd4+4], %f7;
	ld.global.f32 	%f8, [%rd4+20];
	ld.global.f32 	%f9, [%rd4+8];
	fma.rn.f32 	%f10, %f1, %f8, %f9;
	st.global.f32 	[%rd4+8], %f10;
$L__BB1_2:
	ret;

}


// ===== COMPILED SASS (sm_100) =====

	.target	sm_100

	.elftype	@"ET_EXEC"


//--------------------- .note.nv.tkinfo           --------------------------
	.section	.note.nv.tkinfo,"",@"SHT_NOTE"
	.sectionflags	@"SHF_NOTE_NV_TKINFO"
	.tkinfo
        /*0018*/ 	.word	0x00000002
        /*0030*/ 	.string	""
        /*0030*/ 	.string	"ptxas"
        /*0030*/ 	.string	"Cuda compilation tools, release 13.0, V13.0.88"
        /*0030*/ 	.string	"Build cuda_13.0.r13.0/compiler.36424714_0"
        /*0030*/ 	.string	"-arch sm_100 -m 64 "



//--------------------- .note.nv.cuinfo           --------------------------
	.section	.note.nv.cuinfo,"",@"SHT_NOTE"
	.sectionflags	@"SHF_NOTE_NV_CUINFO"
        /*0018*/ 	.short	0x0002
        /*001a*/ 	.short	0x0064
        /*001c*/ 	.short	0x0082
	.zero		2


//--------------------- .nv.info                  --------------------------
	.section	.nv.info,"",@"SHT_CUDA_INFO"
	.align	4


	//----- nvinfo : EIATTR_REGCOUNT
	.align		4
        /*0000*/ 	.byte	0x04, 0x2f
        /*0002*/ 	.short	(.L_1 - .L_0)
	.align		4
.L_0:
        /*0004*/ 	.word	index@(_Z15bodyForceKernelP4BodyfiPfS1_S1_)
        /*0008*/ 	.word	0x00000020


	//----- nvinfo : EIATTR_FRAME_SIZE
	.align		4
.L_1:
        /*000c*/ 	.byte	0x04, 0x11
        /*000e*/ 	.short	(.L_3 - .L_2)
	.align		4
.L_2:
        /*0010*/ 	.word	index@(_Z15bodyForceKernelP4BodyfiPfS1_S1_)
        /*0014*/ 	.word	0x00000000


	//----- nvinfo : EIATTR_REGCOUNT
	.align		4
.L_3:
        /*0018*/ 	.byte	0x04, 0x2f
        /*001a*/ 	.short	(.L_5 - .L_4)
	.align		4
.L_4:
        /*001c*/ 	.word	index@(_Z21pathIntegrationKernelP4Bodyfi)
        /*0020*/ 	.word	0x0000000c


	//----- nvinfo : EIATTR_FRAME_SIZE
	.align		4
.L_5:
        /*0024*/ 	.byte	0x04, 0x11
        /*0026*/ 	.short	(.L_7 - .L_6)
	.align		4
.L_6:
        /*0028*/ 	.word	index@(_Z21pathIntegrationKernelP4Bodyfi)
        /*002c*/ 	.word	0x00000000


	//----- nvinfo : EIATTR_MIN_STACK_SIZE
	.align		4
.L_7:
        /*0030*/ 	.byte	0x04, 0x12
        /*0032*/ 	.short	(.L_9 - .L_8)
	.align		4
.L_8:
        /*0034*/ 	.word	index@(_Z21pathIntegrationKernelP4Bodyfi)
        /*0038*/ 	.word	0x00000000


	//----- nvinfo : EIATTR_MIN_STACK_SIZE
	.align		4
.L_9:
        /*003c*/ 	.byte	0x04, 0x12
        /*003e*/ 	.short	(.L_11 - .L_10)
	.align		4
.L_10:
        /*0040*/ 	.word	index@(_Z15bodyForceKernelP4BodyfiPfS1_S1_)
        /*0044*/ 	.word	0x00000000
.L_11:


//--------------------- .nv.compat                --------------------------
	.section	.nv.compat,"",@"SHT_CUDA_COMPAT_INFO"
	.align	4
        /*0000*/ 	.byte	0x02, 0x09, 0x00, 0x00, 0x02, 0x02, 0x01, 0x00, 0x02, 0x05, 0x05, 0x00, 0x03, 0x07, 0x01, 0x01
        /*0010*/ 	.byte	0x02, 0x03, 0x00, 0x00, 0x02, 0x06, 0x01, 0x00, 0x04, 0x0b, 0x08, 0x00, 0x01, 0x00, 0x00, 0x00
        /*0020*/ 	.byte	0x00, 0x00, 0x00, 0x00


//--------------------- .nv.info._Z21pathIntegrationKernelP4Bodyfi --------------------------
	.section	.nv.info._Z21pathIntegrationKernelP4Bodyfi,"",@"SHT_CUDA_INFO"
	.sectionflags	@""
	.align	4


	//----- nvinfo : EIATTR_CUDA_API_VERSION
	.align		4
        /*0000*/ 	.byte	0x04, 0x37
        /*0002*/ 	.short	(.L_13 - .L_12)
.L_12:
        /*0004*/ 	.word	0x00000082


	//----- nvinfo : EIATTR_KPARAM_INFO
	.align		4
.L_13:
        /*0008*/ 	.byte	0x04, 0x17
        /*000a*/ 	.short	(.L_15 - .L_14)
.L_14:
        /*000c*/ 	.word	0x00000000
        /*0010*/ 	.short	0x0002
        /*0012*/ 	.short	0x000c
        /*0014*/ 	.byte	0x00, 0xf0, 0x11, 0x00


	//----- nvinfo : EIATTR_KPARAM_INFO
	.align		4
.L_15:
        /*0018*/ 	.byte	0x04, 0x17
        /*001a*/ 	.short	(.L_17 - .L_16)
.L_16:
        /*001c*/ 	.word	0x00000000
        /*0020*/ 	.short	0x0001
        /*0022*/ 	.short	0x0008
        /*0024*/ 	.byte	0x00, 0xf0, 0x11, 0x00


	//----- nvinfo : EIATTR_KPARAM_INFO
	.align		4
.L_17:
        /*0028*/ 	.byte	0x04, 0x17
        /*002a*/ 	.short	(.L_19 - .L_18)
.L_18:
        /*002c*/ 	.word	0x00000000
        /*0030*/ 	.short	0x0000
        /*0032*/ 	.short	0x0000
        /*0034*/ 	.byte	0x00, 0xf5, 0x21, 0x00


	//----- nvinfo : EIATTR_SPARSE_MMA_MASK
	.align		4
.L_19:
        /*0038*/ 	.byte	0x03, 0x50
        /*003a*/ 	.short	0x0000


	//----- nvinfo : EIATTR_MAXREG_COUNT
	.align		4
        /*003c*/ 	.byte	0x03, 0x1b
        /*003e*/ 	.short	0x00ff


	//----- nvinfo : EIATTR_MERCURY_ISA_VERSION
	.align		4
        /*0040*/ 	.byte	0x03, 0x5f
        /*0042*/ 	.short	0x0101


	//----- nvinfo : EIATTR_VRC_CTA_INIT_COUNT
	.align		4
        /*0044*/ 	.byte	0x02, 0x4a
	.zero		1
	.zero		1


	//----- nvinfo : EIATTR_EXIT_INSTR_OFFSETS
	.align		4
        /*0048*/ 	.byte	0x04, 0x1c
        /*004a*/ 	.short	(.L_21 - .L_20)


	//   ....[0]....
.L_20:
        /*004c*/ 	.word	0x00000070


	//   ....[1]....
        /*0050*/ 	.word	0x00000180


	//----- nvinfo : EIATTR_CBANK_PARAM_SIZE
	.align		4
.L_21:
        /*0054*/ 	.byte	0x03, 0x19
        /*0056*/ 	.short	0x0010


	//----- nvinfo : EIATTR_PARAM_CBANK
	.align		4
        /*0058*/ 	.byte	0x04, 0x0a
        /*005a*/ 	.short	(.L_23 - .L_22)
	.align		4
.L_22:
        /*005c*/ 	.word	index@(.nv.constant0._Z21pathIntegrationKernelP4Bodyfi)
        /*0060*/ 	.short	0x0380
        /*0062*/ 	.short	0x0010


	//----- nvinfo : EIATTR_SW_WAR
	.align		4
.L_23:
        /*0064*/ 	.byte	0x04, 0x36
        /*0066*/ 	.short	(.L_25 - .L_24)
.L_24:
        /*0068*/ 	.word	0x00000008
.L_25:


//--------------------- .nv.info._Z15bodyForceKernelP4BodyfiPfS1_S1_ --------------------------
	.section	.nv.info._Z15bodyForceKernelP4BodyfiPfS1_S1_,"",@"SHT_CUDA_INFO"
	.sectionflags	@""
	.align	4


	//----- nvinfo : EIATTR_CUDA_API_VERSION
	.align		4
        /*0000*/ 	.byte	0x04, 0x37
        /*0002*/ 	.short	(.L_27 - .L_26)
.L_26:
        /*0004*/ 	.word	0x00000082


	//----- nvinfo : EIATTR_KPARAM_INFO
	.align		4
.L_27:
        /*0008*/ 	.byte	0x04, 0x17
        /*000a*/ 	.short	(.L_29 - .L_28)
.L_28:
        /*000c*/ 	.word	0x00000000
        /*0010*/ 	.short	0x0005
        /*0012*/ 	.short	0x0020
        /*0014*/ 	.byte	0x00, 0xf5, 0x21, 0x00


	//----- nvinfo : EIATTR_KPARAM_INFO
	.align		4
.L_29:
        /*0018*/ 	.byte	0x04, 0x17
        /*001a*/ 	.short	(.L_31 - .L_30)
.L_30:
        /*001c*/ 	.word	0x00000000
        /*0020*/ 	.short	0x0004
        /*0022*/ 	.short	0x0018
        /*0024*/ 	.byte	0x00, 0xf5, 0x21, 0x00


	//----- nvinfo : EIATTR_KPARAM_INFO
	.align		4
.L_31:
        /*0028*/ 	.byte	0x04, 0x17
        /*002a*/ 	.short	(.L_33 - .L_32)
.L_32:
        /*002c*/ 	.word	0x00000000
        /*0030*/ 	.short	0x0003
        /*0032*/ 	.short	0x0010
        /*0034*/ 	.byte	0x00, 0xf5, 0x21, 0x00


	//----- nvinfo : EIATTR_KPARAM_INFO
	.align		4
.L_33:
        /*0038*/ 	.byte	0x04, 0x17
        /*003a*/ 	.short	(.L_35 - .L_34)
.L_34:
        /*003c*/ 	.word	0x00000000
        /*0040*/ 	.short	0x0002
        /*0042*/ 	.short	0x000c
        /*0044*/ 	.byte	0x00, 0xf0, 0x11, 0x00


	//----- nvinfo : EIATTR_KPARAM_INFO
	.align		4
.L_35:
        /*0048*/ 	.byte	0x04, 0x17
        /*004a*/ 	.short	(.L_37 - .L_36)
.L_36:
        /*004c*/ 	.word	0x00000000
        /*0050*/ 	.short	0x0001
        /*0052*/ 	.short	0x0008
        /*0054*/ 	.byte	0x00, 0xf0, 0x11, 0x00


	//----- nvinfo : EIATTR_KPARAM_INFO
	.align		4
.L_37:
        /*0058*/ 	.byte	0x04, 0x17
        /*005a*/ 	.short	(.L_39 - .L_38)
.L_38:
        /*005c*/ 	.word	0x00000000
        /*0060*/ 	.short	0x0000
        /*0062*/ 	.short	0x0000
        /*0064*/ 	.byte	0x00, 0xf5, 0x21, 0x00


	//----- nvinfo : EIATTR_SPARSE_MMA_MASK
	.align		4
.L_39:
        /*0068*/ 	.byte	0x03, 0x50
        /*006a*/ 	.short	0x0000


	//----- nvinfo : EIATTR_MAXREG_COUNT
	.align		4
        /*006c*/ 	.byte	0x03, 0x1b
        /*006e*/ 	.short	0x00ff


	//----- nvinfo : EIATTR_MERCURY_ISA_VERSION
	.align		4
        /*0070*/ 	.byte	0x03, 0x5f
        /*0072*/ 	.short	0x0101


	//----- nvinfo : EIATTR_VRC_CTA_INIT_COUNT
	.align		4
        /*0074*/ 	.byte	0x02, 0x4a
	.zero		1
	.zero		1


	//----- nvinfo : EIATTR_EXIT_INSTR_OFFSETS
	.align		4
        /*0078*/ 	.byte	0x04, 0x1c
        /*007a*/ 	.short	(.L_41 - .L_40)


	//   ....[0]....
.L_40:
        /*007c*/ 	.word	0x00000070


	//   ....[1]....
        /*0080*/ 	.word	0x000019e0


	//----- nvinfo : EIATTR_CRS_STACK_SIZE
	.align		4
.L_41:
        /*0084*/ 	.byte	0x04, 0x1e
        /*0086*/ 	.short	(.L_43 - .L_42)
.L_42:
        /*0088*/ 	.word	0x00000000


	//----- nvinfo : EIATTR_CBANK_PARAM_SIZE
	.align		4
.L_43:
        /*008c*/ 	.byte	0x03, 0x19
        /*008e*/ 	.short	0x0028


	//----- nvinfo : EIATTR_PARAM_CBANK
	.align		4
        /*0090*/ 	.byte	0x04, 0x0a
        /*0092*/ 	.short	(.L_45 - .L_44)
	.align		4
.L_44:
        /*0094*/ 	.word	index@(.nv.constant0._Z15bodyForceKernelP4BodyfiPfS1_S1_)
        /*0098*/ 	.short	0x0380
        /*009a*/ 	.short	0x0028


	//----- nvinfo : EIATTR_SW_WAR
	.align		4
.L_45:
        /*009c*/ 	.byte	0x04, 0x36
        /*009e*/ 	.short	(.L_47 - .L_46)
.L_46:
        /*00a0*/ 	.word	0x00000008
.L_47:


//--------------------- .nv.callgraph             --------------------------
	.section	.nv.callgraph,"",@"SHT_CUDA_CALLGRAPH"
	.align	4
	.sectionentsize	8
	.align		4
        /*0000*/ 	.word	0x00000000
	.align		4
        /*0004*/ 	.word	0xffffffff
	.align		4
        /*0008*/ 	.word	0x00000000
	.align		4
        /*000c*/ 	.word	0xfffffffe
	.align		4
        /*0010*/ 	.word	0x00000000
	.align		4
        /*0014*/ 	.word	0xfffffffd
	.align		4
        /*0018*/ 	.word	0x00000000
	.align		4
        /*001c*/ 	.word	0xfffffffc


//--------------------- .text._Z21pathIntegrationKernelP4Bodyfi --------------------------
	.section	.text._Z21pathIntegrationKernelP4Bodyfi,"ax",@progbits
	.align	128
        .global         _Z21pathIntegrationKernelP4Bodyfi
        .type           _Z21pathIntegrationKernelP4Bodyfi,@function
        .size           _Z21pathIntegrationKernelP4Bodyfi,(.L_x_18 - _Z21pathIntegrationKernelP4Bodyfi)
        .other          _Z21pathIntegrationKernelP4Bodyfi,@"STO_CUDA_ENTRY STV_DEFAULT"
_Z21pathIntegrationKernelP4Bodyfi:
.text._Z21pathIntegrationKernelP4Bodyfi:
[----:B------:R-:W-:Y:S01]  /*0000*/  LDC R1, c[0x0][0x37c] ;  /* 0x0000df00ff017b82 */ /* 0x000fe20000000800 */
[----:B------:R-:W0:Y:S07]  /*0010*/  S2R R5, SR_TID.X ;  /* 0x0000000000057919 */ /* 0x000e2e0000002100 */
[----:B------:R-:W0:Y:S01]  /*0020*/  S2UR UR4, SR_CTAID.X ;  /* 0x00000000000479c3 */ /* 0x000e220000002500 */
[----:B------:R-:W1:Y:S07]  /*0030*/  LDCU UR5, c[0x0][0x38c] ;  /* 0x00007180ff0577ac */ /* 0x000e6e0008000800 */
[----:B------:R-:W0:Y:S02]  /*0040*/  LDC R0, c[0x0][0x360] ;  /* 0x0000d800ff007b82 */ /* 0x000e240000000800 */
[----:B0-----:R-:W-:-:S05]  /*0050*/  IMAD R5, R0, UR4, R5 ;  /* 0x0000000400057c24 */ /* 0x001fca000f8e0205 */
[----:B-1----:R-:W-:-:S13]  /*0060*/  ISETP.GE.AND P0, PT, R5, UR5, PT ;  /* 0x0000000505007c0c */ /* 0x002fda000bf06270 */
[----:B------:R-:W-:Y:S05]  /*0070*/  @P0 EXIT ;  /* 0x000000000000094d */ /* 0x000fea0003800000 */
[----:B------:R-:W0:Y:S01]  /*0080*/  LDC.64 R2, c[0x0][0x380] ;  /* 0x0000e000ff027b82 */ /* 0x000e220000000a00 */
[----:B------:R-:W1:Y:S01]  /*0090*/  LDCU.64 UR4, c[0x0][0x358] ;  /* 0x00006b00ff0477ac */ /* 0x000e620008000a00 */
[----:B------:R-:W2:Y:S01]  /*00a0*/  LDCU UR6, c[0x0][0x388] ;  /* 0x00007100ff0677ac */ /* 0x000ea20008000800 */
[----:B0-----:R-:W-:-:S05]  /*00b0*/  IMAD.WIDE R2, R5, 0x18, R2 ;  /* 0x0000001805027825 */ /* 0x001fca00078e0202 */
[----:B-1----:R-:W2:Y:S04]  /*00c0*/  LDG.E R0, desc[UR4][R2.64+0xc] ;  /* 0x00000c0402007981 */ /* 0x002ea8000c1e1900 */
[----:B------:R-:W2:Y:S04]  /*00d0*/  LDG.E R5, desc[UR4][R2.64] ;  /* 0x0000000402057981 */ /* 0x000ea8000c1e1900 */
[----:B------:R-:W3:Y:S04]  /*00e0*/  LDG.E R4, desc[UR4][R2.64+0x10] ;  /* 0x0000100402047981 */ /* 0x000ee8000c1e1900 */
[----:B------:R-:W3:Y:S04]  /*00f0*/  LDG.E R7, desc[UR4][R2.64+0x4] ;  /* 0x0000040402077981 */ /* 0x000ee8000c1e1900 */
[----:B------:R-:W4:Y:S04]  /*0100*/  LDG.E R6, desc[UR4][R2.64+0x14] ;  /* 0x0000140402067981 */ /* 0x000f28000c1e1900 */
[----:B------:R-:W4:Y:S01]  /*0110*/  LDG.E R9, desc[UR4][R2.64+0x8] ;  /* 0x0000080402097981 */ /* 0x000f22000c1e1900 */
[----:B--2---:R-:W-:-:S05]  /*0120*/  FFMA R5, R0, UR6, R5 ;  /* 0x0000000600057c23 */ /* 0x004fca0008000005 */
[----:B------:R-:W-:Y:S01]  /*0130*/  STG.E desc[UR4][R2.64], R5 ;  /* 0x0000000502007986 */ /* 0x000fe2000c101904 */
[----:B---3--:R-:W-:-:S05]  /*0140*/  FFMA R7, R4, UR6, R7 ;  /* 0x0000000604077c23 */ /* 0x008fca0008000007 */
[----:B------:R-:W-:Y:S01]  /*0150*/  STG.E desc[UR4][R2.64+0x4], R7 ;  /* 0x0000040702007986 */ /* 0x000fe2000c101904 */
[----:B----4-:R-:W-:-:S05]  /*0160*/  FFMA R9, R6, UR6, R9 ;  /* 0x0000000606097c23 */ /* 0x010fca0008000009 */
[----:B------:R-:W-:Y:S01]  /*0170*/  STG.E desc[UR4][R2.64+0x8], R9 ;  /* 0x0000080902007986 */ /* 0x000fe2000c101904 */
[----:B------:R-:W-:Y:S05]  /*0180*/  EXIT ;  /* 0x000000000000794d */ /* 0x000fea0003800000 */
.L_x_0:
[----:B------:R-:W-:-:S00]  /*0190*/  BRA `(.L_x_0) ;  /* 0xfffffffc00fc7947 */ /* 0x000fc0000383ffff */
[----:B------:R-:W-:-:S00]  /*01a0*/  NOP ;  /* 0x0000000000007918 */ /* 0x000fc00000000000 */
        /* <DEDUP_REMOVED lines=13> */
.L_x_18:


//--------------------- .text._Z15bodyForceKernelP4BodyfiPfS1_S1_ --------------------------
	.section	.text._Z15bodyForceKernelP4BodyfiPfS1_S1_,"ax",@progbits
	.align	128
        .global         _Z15bodyForceKernelP4BodyfiPfS1_S1_
        .type           _Z15bodyForceKernelP4BodyfiPfS1_S1_,@function
        .size           _Z15bodyForceKernelP4BodyfiPfS1_S1_,(.L_x_19 - _Z15bodyForceKernelP4BodyfiPfS1_S1_)
        .other          _Z15bodyForceKernelP4BodyfiPfS1_S1_,@"STO_CUDA_ENTRY STV_DEFAULT"
_Z15bodyForceKernelP4BodyfiPfS1_S1_:
.text._Z15bodyForceKernelP4BodyfiPfS1_S1_:
        /* <DEDUP_REMOVED lines=8> */
[----:B------:R-:W-:Y:S01]  /*0080*/  ISETP.GE.AND P0, PT, R7, 0x1, PT ;  /* 0x000000010700780c */ /* 0x000fe20003f06270 */
[----:B------:R-:W0:Y:S01]  /*0090*/  LDCU.64 UR6, c[0x0][0x358] ;  /* 0x00006b00ff0677ac */ /* 0x000e220008000a00 */
[----:B------:R-:W-:Y:S01]  /*00a0*/  BSSY.RECONVERGENT B0, `(.L_x_1) ;  /* 0x00000b2000007945 */ /* 0x000fe20003800200 */
[----:B------:R-:W-:Y:S01]  /*00b0*/  HFMA2 R0, -RZ, RZ, 0, 0 ;  /* 0x00000000ff007431 */ /* 0x000fe200000001ff */
[----:B------:R-:W-:Y:S02]  /*00c0*/  CS2R R8, SRZ ;  /* 0x0000000000087805 */ /* 0x000fe4000001ff00 */
[----:B------:R-:W-:-:S07]  /*00d0*/  MOV R6, RZ ;  /* 0x000000ff00067202 */ /* 0x000fce0000000f00 */
[----:B------:R-:W-:Y:S05]  /*00e0*/  @!P0 BRA `(.L_x_2) ;  /* 0x0000000800b48947 */ /* 0x000fea0003800000 */
[----:B------:R-:W1:Y:S02]  /*00f0*/  LDC.64 R4, c[0x0][0x380] ;  /* 0x0000e000ff047b82 */ /* 0x000e640000000a00 */
[----:B-1----:R-:W-:-:S05]  /*0100*/  IMAD.WIDE.U32 R2, R7, 0x18, R4 ;  /* 0x0000001807027825 */ /* 0x002fca00078e0004 */
[----:B0-----:R0:W5:Y:S04]  /*0110*/  LDG.E R11, desc[UR6][R2.64] ;  /* 0x00000006020b7981 */ /* 0x001168000c1e1900 */
[----:B------:R0:W5:Y:S04]  /*0120*/  LDG.E R12, desc[UR6][R2.64+0x4] ;  /* 0x00000406020c7981 */ /* 0x000168000c1e1900 */
[----:B------:R0:W5:Y:S01]  /*0130*/  LDG.E R13, desc[UR6][R2.64+0x8] ;  /* 0x00000806020d7981 */ /* 0x000162000c1e1900 */
[----:B------:R-:W-:Y:S01]  /*0140*/  VIMNMX R6, PT, PT, R7, UR8, PT ;  /* 0x0000000807067c48 */ /* 0x000fe2000bfe0100 */
[----:B------:R-:W-:Y:S01]  /*0150*/  BSSY.RECONVERGENT B1, `(.L_x_3) ;  /* 0x0000062000017945 */ /* 0x000fe20003800200 */
[----:B------:R-:W-:-:S02]  /*0160*/  MOV R15, RZ ;  /* 0x000000ff000f7202 */ /* 0x000fc40000000f00 */
[----:B------:R-:W-:Y:S02]  /*0170*/  CS2R R8, SRZ ;  /* 0x0000000000087805 */ /* 0x000fe4000001ff00 */
[C---:B------:R-:W-:Y:S02]  /*0180*/  ISETP.GE.AND P1, PT, R6.reuse, 0x4, PT ;  /* 0x000000040600780c */ /* 0x040fe40003f26270 */
[----:B------:R-:W-:Y:S02]  /*0190*/  VIMNMX R0, PT, PT, R6, 0x1, !PT ;  /* 0x0000000106007848 */ /* 0x000fe40007fe0100 */
[----:B------:R-:W-:Y:S02]  /*01a0*/  MOV R6, RZ ;  /* 0x000000ff00067202 */ /* 0x000fe40000000f00 */
[----:B------:R-:W-:-:S04]  /*01b0*/  LOP3.LUT R14, R0, 0x3, RZ, 0xc0, !PT ;  /* 0x00000003000e7812 */ /* 0x000fc800078ec0ff */
[----:B------:R-:W-:-:S03]  /*01c0*/  ISETP.NE.AND P0, PT, R14, RZ, PT ;  /* 0x000000ff0e00720c */ /* 0x000fc60003f05270 */
[----:B0-----:R-:W-:Y:S10]  /*01d0*/  @!P1 BRA `(.L_x_4) ;  /* 0x0000000400649947 */ /* 0x001ff40003800000 */
[----:B------:R-:W0:Y:S01]  /*01e0*/  LDCU.64 UR4, c[0x0][0x380] ;  /* 0x00007000ff0477ac */ /* 0x000e220008000a00 */
[----:B------:R-:W-:Y:S01]  /*01f0*/  LOP3.LUT R15, R0, 0x7ffffffc, RZ, 0xc0, !PT ;  /* 0x7ffffffc000f7812 */ /* 0x000fe200078ec0ff */
[----:B------:R-:W-:-:S03]  /*0200*/  HFMA2 R6, -RZ, RZ, 0, 0 ;  /* 0x00000000ff067431 */ /* 0x000fc600000001ff */
[----:B------:R-:W-:Y:S01]  /*0210*/  IADD3 R10, PT, PT, -R15, RZ, RZ ;  /* 0x000000ff0f0a7210 */ /* 0x000fe20007ffe1ff */
[----:B0-----:R-:W-:-:S04]  /*0220*/  UIADD3 UR4, UP0, UPT, UR4, 0x30, URZ ;  /* 0x0000003004047890 */ /* 0x001fc8000ff1e0ff */
[----:B------:R-:W-:Y:S02]  /*0230*/  UIADD3.X UR5, UPT, UPT, URZ, UR5, URZ, UP0, !UPT ;  /* 0x00000005ff057290 */ /* 0x000fe400087fe4ff */
[----:B------:R-:W-:-:S04]  /*0240*/  MOV R2, UR4 ;  /* 0x0000000400027c02 */ /* 0x000fc80008000f00 */
[----:B------:R-:W-:-:S07]  /*0250*/  MOV R3, UR5 ;  /* 0x0000000500037c02 */ /* 0x000fce0008000f00 */
.L_x_5:
[----:B------:R-:W2:Y:S04]  /*0260*/  LDG.E R27, desc[UR6][R2.64+-0x2c] ;  /* 0xffffd406021b7981 */ /* 0x000ea8000c1e1900 */
[----:B------:R-:W3:Y:S04]  /*0270*/  LDG.E R18, desc[UR6][R2.64+-0x30] ;  /* 0xffffd00602127981 */ /* 0x000ee8000c1e1900 */
[----:B------:R-:W4:Y:S04]  /*0280*/  LDG.E R16, desc[UR6][R2.64+-0x28] ;  /* 0xffffd80602107981 */ /* 0x000f28000c1e1900 */
[----:B------:R-:W4:Y:S04]  /*0290*/  LDG.E R21, desc[UR6][R2.64+-0x14] ;  /* 0xffffec0602157981 */ /* 0x000f28000c1e1900 */
[----:B------:R-:W4:Y:S04]  /*02a0*/  LDG.E R22, desc[UR6][R2.64+-0x18] ;  /* 0xffffe80602167981 */ /* 0x000f28000c1e1900 */
[----:B------:R-:W4:Y:S04]  /*02b0*/  LDG.E R24, desc[UR6][R2.64+-0x10] ;  /* 0xfffff00602187981 */ /* 0x000f28000c1e1900 */
[----:B------:R-:W4:Y:S04]  /*02c0*/  LDG.E R19, desc[UR6][R2.64+0x1c] ;  /* 0x00001c0602137981 */ /* 0x000f28000c1e1900 */
[----:B------:R-:W4:Y:S01]  /*02d0*/  LDG.E R20, desc[UR6][R2.64+0x18] ;  /* 0x0000180602147981 */ /* 0x000f22000c1e1900 */
[----:B--2--5:R-:W-:Y:S01]  /*02e0*/  FADD R27, -R12, R27 ;  /* 0x0000001b0c1b7221 */ /* 0x024fe20000000100 */
[----:B---3--:R-:W-:-:S03]  /*02f0*/  FADD R18, -R11, R18 ;  /* 0x000000120b127221 */ /* 0x008fc60000000100 */
[----:B------:R-:W-:Y:S01]  /*0300*/  FMUL R17, R27, R27 ;  /* 0x0000001b1b117220 */ /* 0x000fe20000400000 */
[----:B----4-:R-:W-:-:S03]  /*0310*/  FADD R23, -R13, R16 ;  /* 0x000000100d177221 */ /* 0x010fc60000000100 */
[----:B------:R-:W-:Y:S02]  /*0320*/  FFMA R16, R18, R18, R17 ;  /* 0x0000001212107223 */ /* 0x000fe40000000011 */
[----:B------:R-:W2:Y:S02]  /*0330*/  LDG.E R17, desc[UR6][R2.64+0x4] ;  /* 0x0000040602117981 */ /* 0x000ea4000c1e1900 */
[----:B------:R-:W-:-:S04]  /*0340*/  FFMA R16, R23, R23, R16 ;  /* 0x0000001717107223 */ /* 0x000fc80000000010 */
[----:B------:R-:W-:-:S05]  /*0350*/  FADD R26, R16, 9.9999997171806853657e-10 ;  /* 0x3089705f101a7421 */ /* 0x000fca0000000000 */
[----:B------:R-:W-:-:S13]  /*0360*/  FSETP.GEU.AND P1, PT, |R26|, 1.175494350822287508e-38, PT ;  /* 0x008000001a00780b */ /* 0x000fda0003f2e200 */
[----:B------:R-:W-:-:S04]  /*0370*/  @!P1 FMUL R26, R26, 16777216 ;  /* 0x4b8000001a1a9820 */ /* 0x000fc80000400000 */
[----:B------:R0:W1:Y:S02]  /*0380*/  MUFU.RSQ R25, R26 ;  /* 0x0000001a00197308 */ /* 0x0000640000001400 */
[----:B0-----:R-:W3:Y:S01]  /*0390*/  LDG.E R26, desc[UR6][R2.64+0x20] ;  /* 0x00002006021a7981 */ /* 0x001ee2000c1e1900 */
[----:B-1----:R-:W-:-:S04]  /*03a0*/  @!P1 FMUL R25, R25, 4096 ;  /* 0x4580000019199820 */ /* 0x002fc80000400000 */
[----:B------:R-:W-:-:S04]  /*03b0*/  FMUL R16, R25, R25 ;  /* 0x0000001919107220 */ /* 0x000fc80000400000 */
[----:B------:R-:W-:Y:S02]  /*03c0*/  FMUL R25, R25, R16 ;  /* 0x0000001019197220 */ /* 0x000fe40000400000 */
[----:B------:R-:W4:Y:S02]  /*03d0*/  LDG.E R16, desc[UR6][R2.64] ;  /* 0x0000000602107981 */ /* 0x000f24000c1e1900 */
[-C--:B------:R-:W-:Y:S02]  /*03e0*/  FFMA R9, R18, R25.reuse, R9 ;  /* 0x0000001912097223 */ /* 0x080fe40000000009 */
[----:B------:R-:W4:Y:S01]  /*03f0*/  LDG.E R18, desc[UR6][R2.64+0x8] ;  /* 0x0000080602127981 */ /* 0x000f22000c1e1900 */
[----:B------:R-:W-:Y:S01]  /*0400*/  FADD R21, -R12, R21 ;  /* 0x000000150c157221 */ /* 0x000fe20000000100 */
[-C--:B------:R-:W-:Y:S01]  /*0410*/  FFMA R8, R27, R25.reuse, R8 ;  /* 0x000000191b087223 */ /* 0x080fe20000000008 */
[----:B------:R-:W-:Y:S01]  /*0420*/  FFMA R6, R23, R25, R6 ;  /* 0x0000001917067223 */ /* 0x000fe20000000006 */
[----:B------:R-:W-:Y:S01]  /*0430*/  FADD R28, -R11, R22 ;  /* 0x000000160b1c7221 */ /* 0x000fe20000000100 */
[----:B------:R-:W-:Y:S01]  /*0440*/  FMUL R25, R21, R21 ;  /* 0x0000001515197220 */ /* 0x000fe20000400000 */
[----:B------:R-:W-:-:S03]  /*0450*/  FADD R23, -R13, R24 ;  /* 0x000000180d177221 */ /* 0x000fc60000000100 */
[----:B------:R-:W-:-:S04]  /*0460*/  FFMA R22, R28, R28, R25 ;  /* 0x0000001c1c167223 */ /* 0x000fc80000000019 */
[----:B------:R-:W-:-:S04]  /*0470*/  FFMA R22, R23, R23, R22 ;  /* 0x0000001717167223 */ /* 0x000fc80000000016 */
[----:B------:R-:W-:-:S05]  /*0480*/  FADD R24, R22, 9.9999997171806853657e-10 ;  /* 0x3089705f16187421 */ /* 0x000fca0000000000 */
[----:B------:R-:W-:-:S13]  /*0490*/  FSETP.GEU.AND P1, PT, |R24|, 1.175494350822287508e-38, PT ;  /* 0x008000001800780b */ /* 0x000fda0003f2e200 */
[----:B------:R-:W-:-:S04]  /*04a0*/  @!P1 FMUL R24, R24, 16777216 ;  /* 0x4b80000018189820 */ /* 0x000fc80000400000 */
[----:B------:R-:W0:Y:S01]  /*04b0*/  MUFU.RSQ R22, R24 ;  /* 0x0000001800167308 */ /* 0x000e220000001400 */
[----:B------:R-:W-:Y:S01]  /*04c0*/  FADD R19, -R12, R19 ;  /* 0x000000130c137221 */ /* 0x000fe20000000100 */
[----:B------:R-:W-:-:S03]  /*04d0*/  FADD R20, -R11, R20 ;  /* 0x000000140b147221 */ /* 0x000fc60000000100 */
[----:B------:R-:W-:Y:S01]  /*04e0*/  FMUL R27, R19, R19 ;  /* 0x00000013131b7220 */ /* 0x000fe20000400000 */
[----:B0-----:R-:W-:-:S04]  /*04f0*/  @!P1 FMUL R22, R22, 4096 ;  /* 0x4580000016169820 */ /* 0x001fc80000400000 */
[----:B------:R-:W-:-:S04]  /*0500*/  FMUL R25, R22, R22 ;  /* 0x0000001616197220 */ /* 0x000fc80000400000 */
[----:B------:R-:W-:Y:S01]  /*0510*/  FMUL R22, R22, R25 ;  /* 0x0000001916167220 */ /* 0x000fe20000400000 */
[----:B------:R-:W-:-:S03]  /*0520*/  FFMA R27, R20, R20, R27 ;  /* 0x00000014141b7223 */ /* 0x000fc6000000001b */
[-C--:B------:R-:W-:Y:S01]  /*0530*/  FFMA R9, R28, R22.reuse, R9 ;  /* 0x000000161c097223 */ /* 0x080fe20000000009 */
[----:B------:R-:W-:Y:S01]  /*0540*/  IADD3 R10, PT, PT, R10, 0x4, RZ ;  /* 0x000000040a0a7810 */ /* 0x000fe20007ffe0ff */
[-C--:B------:R-:W-:Y:S01]  /*0550*/  FFMA R23, R23, R22.reuse, R6 ;  /* 0x0000001617177223 */ /* 0x080fe20000000006 */
[----:B------:R-:W-:Y:S01]  /*0560*/  FFMA R8, R21, R22, R8 ;  /* 0x0000001615087223 */ /* 0x000fe20000000008 */
[----:B--2---:R-:W-:-:S04]  /*0570*/  FADD R17, -R12, R17 ;  /* 0x000000110c117221 */ /* 0x004fc80000000100 */
[----:B------:R-:W-:Y:S01]  /*0580*/  FMUL R25, R17, R17 ;  /* 0x0000001111197220 */ /* 0x000fe20000400000 */
[----:B---3--:R-:W-:-:S04]  /*0590*/  FADD R26, -R13, R26 ;  /* 0x0000001a0d1a7221 */ /* 0x008fc80000000100 */
[----:B------:R-:W-:Y:S01]  /*05a0*/  FFMA R24, R26, R26, R27 ;  /* 0x0000001a1a187223 */ /* 0x000fe2000000001b */
[----:B----4-:R-:W-:Y:S01]  /*05b0*/  FADD R16, -R11, R16 ;  /* 0x000000100b107221 */ /* 0x010fe20000000100 */
[----:B------:R-:W-:-:S03]  /*05c0*/  FADD R18, -R13, R18 ;  /* 0x000000120d127221 */ /* 0x000fc60000000100 */
[----:B------:R-:W-:-:S04]  /*05d0*/  FFMA R25, R16, R16, R25 ;  /* 0x0000001010197223 */ /* 0x000fc80000000019 */
[----:B------:R-:W-:-:S04]  /*05e0*/  FFMA R25, R18, R18, R25 ;  /* 0x0000001212197223 */ /* 0x000fc80000000019 */
[----:B------:R-:W-:Y:S01]  /*05f0*/  FADD R27, R25, 9.9999997171806853657e-10 ;  /* 0x3089705f191b7421 */ /* 0x000fe20000000000 */
[----:B------:R-:W-:-:S04]  /*0600*/  FADD R28, R24, 9.9999997171806853657e-10 ;  /* 0x3089705f181c7421 */ /* 0x000fc80000000000 */
[----:B------:R-:W-:Y:S02]  /*0610*/  FSETP.GEU.AND P1, PT, |R27|, 1.175494350822287508e-38, PT ;  /* 0x008000001b00780b */ /* 0x000fe40003f2e200 */
[----:B------:R-:W-:-:S11]  /*0620*/  FSETP.GEU.AND P2, PT, |R28|, 1.175494350822287508e-38, PT ;  /* 0x008000001c00780b */ /* 0x000fd60003f4e200 */
[----:B------:R-:W-:Y:S02]  /*0630*/  @!P1 FMUL R27, R27, 16777216 ;  /* 0x4b8000001b1b9820 */ /* 0x000fe40000400000 */
[----:B------:R-:W-:Y:S02]  /*0640*/  @!P2 FMUL R28, R28, 16777216 ;  /* 0x4b8000001c1ca820 */ /* 0x000fe40000400000 */
[----:B------:R-:W0:Y:S08]  /*0650*/  MUFU.RSQ R25, R27 ;  /* 0x0000001b00197308 */ /* 0x000e300000001400 */
[----:B------:R-:W1:Y:S01]  /*0660*/  MUFU.RSQ R24, R28 ;  /* 0x0000001c00187308 */ /* 0x000e620000001400 */
[----:B0-----:R-:W-:Y:S01]  /*0670*/  @!P1 FMUL R25, R25, 4096 ;  /* 0x4580000019199820 */ /* 0x001fe20000400000 */
[----:B------:R-:W-:-:S03]  /*0680*/  ISETP.NE.AND P1, PT, R10, RZ, PT ;  /* 0x000000ff0a00720c */ /* 0x000fc60003f25270 */
[----:B------:R-:W-:Y:S01]  /*0690*/  FMUL R6, R25, R25 ;  /* 0x0000001919067220 */ /* 0x000fe20000400000 */
[----:B-1----:R-:W-:-:S03]  /*06a0*/  @!P2 FMUL R24, R24, 4096 ;  /* 0x458000001818a820 */ /* 0x002fc60000400000 */
[----:B------:R-:W-:Y:S01]  /*06b0*/  FMUL R6, R25, R6 ;  /* 0x0000000619067220 */ /* 0x000fe20000400000 */
[----:B------:R-:W-:-:S03]  /*06c0*/  FMUL R21, R24, R24 ;  /* 0x0000001818157220 */ /* 0x000fc60000400000 */
[-C--:B------:R-:W-:Y:S01]  /*06d0*/  FFMA R9, R16, R6.reuse, R9 ;  /* 0x0000000610097223 */ /* 0x080fe20000000009 */
[----:B------:R-:W-:Y:S01]  /*06e0*/  IADD3 R2, P2, PT, R2, 0x60, RZ ;  /* 0x0000006002027810 */ /* 0x000fe20007f5e0ff */
[-C--:B------:R-:W-:Y:S01]  /*06f0*/  FFMA R8, R17, R6.reuse, R8 ;  /* 0x0000000611087223 */ /* 0x080fe20000000008 */
[----:B------:R-:W-:Y:S01]  /*0700*/  FMUL R21, R24, R21 ;  /* 0x0000001518157220 */ /* 0x000fe20000400000 */
[----:B------:R-:W-:Y:S01]  /*0710*/  FFMA R23, R18, R6, R23 ;  /* 0x0000000612177223 */ /* 0x000fe20000000017 */
[----:B------:R-:W-:Y:S02]  /*0720*/  IADD3.X R3, PT, PT, RZ, R3, RZ, P2, !PT ;  /* 0x00000003ff037210 */ /* 0x000fe400017fe4ff */
[-C--:B------:R-:W-:Y:S01]  /*0730*/  FFMA R9, R20, R21.reuse, R9 ;  /* 0x0000001514097223 */ /* 0x080fe20000000009 */
[-C--:B------:R-:W-:Y:S01]  /*0740*/  FFMA R8, R19, R21.reuse, R8 ;  /* 0x0000001513087223 */ /* 0x080fe20000000008 */
[----:B------:R-:W-:Y:S01]  /*0750*/  FFMA R6, R26, R21, R23 ;  /* 0x000000151a067223 */ /* 0x000fe20000000017 */
[----:B------:R-:W-:Y:S06]  /*0760*/  @P1 BRA `(.L_x_5) ;  /* 0xfffffff800bc1947 */ /* 0x000fec000383ffff */
.L_x_4:
[----:B------:R-:W-:Y:S05]  /*0770*/  BSYNC.RECONVERGENT B1 ;  /* 0x0000000000017941 */ /* 0x000fea0003800200 */
.L_x_3:
[----:B------:R-:W-:Y:S05]  /*0780*/  @!P0 BRA `(.L_x_2) ;  /* 0x00000004000c8947 */ /* 0x000fea0003800000 */
[----:B------:R-:W-:Y:S01]  /*0790*/  ISETP.NE.AND P1, PT, R14, 0x1, PT ;  /* 0x000000010e00780c */ /* 0x000fe20003f25270 */
[----:B------:R-:W-:Y:S01]  /*07a0*/  BSSY.RECONVERGENT B1, `(.L_x_6) ;  /* 0x000002c000017945 */ /* 0x000fe20003800200 */
[----:B------:R-:W-:-:S04]  /*07b0*/  LOP3.LUT R2, R0, 0x1, RZ, 0xc0, !PT ;  /* 0x0000000100027812 */ /* 0x000fc800078ec0ff */
[----:B------:R-:W-:-:S07]  /*07c0*/  ISETP.NE.U32.AND P0, PT, R2, 0x1, PT ;  /* 0x000000010200780c */ /* 0x000fce0003f05070 */
[----:B------:R-:W-:Y:S06]  /*07d0*/  @!P1 BRA `(.L_x_7) ;  /* 0x0000000000a09947 */ /* 0x000fec0003800000 */
[----:B------:R-:W-:-:S05]  /*07e0*/  IMAD.WIDE.U32 R2, R15, 0x18, R4 ;  /* 0x000000180f027825 */ /* 0x000fca00078e0004 */
[----:B------:R-:W2:Y:S04]  /*07f0*/  LDG.E R17, desc[UR6][R2.64+0x4] ;  /* 0x0000040602117981 */ /* 0x000ea8000c1e1900 */
[----:B------:R-:W3:Y:S04]  /*0800*/  LDG.E R16, desc[UR6][R2.64] ;  /* 0x0000000602107981 */ /* 0x000ee8000c1e1900 */
[----:B------:R-:W4:Y:S04]  /*0810*/  LDG.E R19, desc[UR6][R2.64+0x1c] ;  /* 0x00001c0602137981 */ /* 0x000f28000c1e1900 */
[----:B------:R-:W4:Y:S04]  /*0820*/  LDG.E R14, desc[UR6][R2.64+0x8] ;  /* 0x00000806020e7981 */ /* 0x000f28000c1e1900 */
[----:B------:R-:W4:Y:S04]  /*0830*/  LDG.E R18, desc[UR6][R2.64+0x18] ;  /* 0x0000180602127981 */ /* 0x000f28000c1e1900 */
[----:B------:R-:W4:Y:S01]  /*0840*/  LDG.E R22, desc[UR6][R2.64+0x20] ;  /* 0x0000200602167981 */ /* 0x000f22000c1e1900 */
[----:B------:R-:W-:Y:S01]  /*0850*/  IADD3 R15, PT, PT, R15, 0x2, RZ ;  /* 0x000000020f0f7810 */ /* 0x000fe20007ffe0ff */
[----:B--2--5:R-:W-:Y:S01]  /*0860*/  FADD R17, -R12, R17 ;  /* 0x000000110c117221 */ /* 0x024fe20000000100 */
[----:B---3--:R-:W-:-:S03]  /*0870*/  FADD R16, -R11, R16 ;  /* 0x000000100b107221 */ /* 0x008fc60000000100 */
[----:B------:R-:W-:Y:S01]  /*0880*/  FMUL R21, R17, R17 ;  /* 0x0000001111157220 */ /* 0x000fe20000400000 */
[----:B----4-:R-:W-:-:S03]  /*0890*/  FADD R10, -R12, R19 ;  /* 0x000000130c0a7221 */ /* 0x010fc60000000100 */
[----:B------:R-:W-:Y:S01]  /*08a0*/  FFMA R20, R16, R16, R21 ;  /* 0x0000001010147223 */ /* 0x000fe20000000015 */
[----:B------:R-:W-:Y:S01]  /*08b0*/  FADD R19, -R13, R14 ;  /* 0x0000000e0d137221 */ /* 0x000fe20000000100 */
[----:B------:R-:W-:Y:S01]  /*08c0*/  FMUL R23, R10, R10 ;  /* 0x0000000a0a177220 */ /* 0x000fe20000400000 */
[----:B------:R-:W-:Y:S02]  /*08d0*/  FADD R14, -R11, R18 ;  /* 0x000000120b0e7221 */ /* 0x000fe40000000100 */
[----:B------:R-:W-:Y:S01]  /*08e0*/  FFMA R20, R19, R19, R20 ;  /* 0x0000001313147223 */ /* 0x000fe20000000014 */
[----:B------:R-:W-:Y:S01]  /*08f0*/  FADD R18, -R13, R22 ;  /* 0x000000160d127221 */ /* 0x000fe20000000100 */
[----:B------:R-:W-:Y:S02]  /*0900*/  FFMA R23, R14, R14, R23 ;  /* 0x0000000e0e177223 */ /* 0x000fe40000000017 */
[----:B------:R-:W-:Y:S02]  /*0910*/  FADD R20, R20, 9.9999997171806853657e-10 ;  /* 0x3089705f14147421 */ /* 0x000fe40000000000 */
[----:B------:R-:W-:-:S03]  /*0920*/  FFMA R23, R18, R18, R23 ;  /* 0x0000001212177223 */ /* 0x000fc60000000017 */
[----:B------:R-:W-:Y:S01]  /*0930*/  FSETP.GEU.AND P1, PT, |R20|, 1.175494350822287508e-38, PT ;  /* 0x008000001400780b */ /* 0x000fe20003f2e200 */
[----:B------:R-:W-:-:S05]  /*0940*/  FADD R23, R23, 9.9999997171806853657e-10 ;  /* 0x3089705f17177421 */ /* 0x000fca0000000000 */
[----:B------:R-:W-:-:S07]  /*0950*/  FSETP.GEU.AND P2, PT, |R23|, 1.175494350822287508e-38, PT ;  /* 0x008000001700780b */ /* 0x000fce0003f4e200 */
[----:B------:R-:W-:-:S04]  /*0960*/  @!P1 FMUL R20, R20, 16777216 ;  /* 0x4b80000014149820 */ /* 0x000fc80000400000 */
[----:B------:R-:W0:Y:S02]  /*0970*/  MUFU.RSQ R2, R20 ;  /* 0x0000001400027308 */ /* 0x000e240000001400 */
[----:B------:R-:W-:-:S06]  /*0980*/  @!P2 FMUL R23, R23, 16777216 ;  /* 0x4b8000001717a820 */ /* 0x000fcc0000400000 */
[----:B------:R-:W1:Y:S01]  /*0990*/  MUFU.RSQ R21, R23 ;  /* 0x0000001700157308 */ /* 0x000e620000001400 */
[----:B0-----:R-:W-:-:S04]  /*09a0*/  @!P1 FMUL R2, R2, 4096 ;  /* 0x4580000002029820 */ /* 0x001fc80000400000 */
[----:B------:R-:W-:Y:S01]  /*09b0*/  FMUL R3, R2, R2 ;  /* 0x0000000202037220 */ /* 0x000fe20000400000 */
[----:B-1----:R-:W-:-:S03]  /*09c0*/  @!P2 FMUL R21, R21, 4096 ;  /* 0x458000001515a820 */ /* 0x002fc60000400000 */
[----:B------:R-:W-:Y:S01]  /*09d0*/  FMUL R3, R2, R3 ;  /* 0x0000000302037220 */ /* 0x000fe20000400000 */
[----:B------:R-:W-:-:S03]  /*09e0*/  FMUL R22, R21, R21 ;  /* 0x0000001515167220 */ /* 0x000fc60000400000 */
[-C--:B------:R-:W-:Y:S01]  /*09f0*/  FFMA R9, R16, R3.reuse, R9 ;  /* 0x0000000310097223 */ /* 0x080fe20000000009 */
[-C--:B------:R-:W-:Y:S01]  /*0a00*/  FFMA R17, R17, R3.reuse, R8 ;  /* 0x0000000311117223 */ /* 0x080fe20000000008 */
[----:B------:R-:W-:Y:S01]  /*0a10*/  FFMA R3, R19, R3, R6 ;  /* 0x0000000313037223 */ /* 0x000fe20000000006 */
[----:B------:R-:W-:-:S04]  /*0a20*/  FMUL R22, R21, R22 ;  /* 0x0000001615167220 */ /* 0x000fc80000400000 */
[-C--:B------:R-:W-:Y:S01]  /*0a30*/  FFMA R9, R14, R22.reuse, R9 ;  /* 0x000000160e097223 */ /* 0x080fe20000000009 */
[-C--:B------:R-:W-:Y:S01]  /*0a40*/  FFMA R8, R10, R22.reuse, R17 ;  /* 0x000000160a087223 */ /* 0x080fe20000000011 */
[----:B------:R-:W-:-:S07]  /*0a50*/  FFMA R6, R18, R22, R3 ;  /* 0x0000001612067223 */ /* 0x000fce0000000003 */
.L_x_7:
[----:B------:R-:W-:Y:S05]  /*0a60*/  BSYNC.RECONVERGENT B1 ;  /* 0x0000000000017941 */ /* 0x000fea0003800200 */
.L_x_6:
[----:B------:R-:W-:Y:S05]  /*0a70*/  @P0 BRA `(.L_x_2) ;  /* 0x0000000000500947 */ /* 0x000fea0003800000 */
[----:B------:R-:W-:-:S05]  /*0a80*/  IMAD.WIDE.U32 R4, R15, 0x18, R4 ;  /* 0x000000180f047825 */ /* 0x000fca00078e0004 */
[----:B------:R-:W2:Y:S04]  /*0a90*/  LDG.E R3, desc[UR6][R4.64+0x4] ;  /* 0x0000040604037981 */ /* 0x000ea8000c1e1900 */
[----:B------:R-:W3:Y:S04]  /*0aa0*/  LDG.E R2, desc[UR6][R4.64] ;  /* 0x0000000604027981 */ /* 0x000ee8000c1e1900 */
[----:B------:R-:W4:Y:S01]  /*0ab0*/  LDG.E R10, desc[UR6][R4.64+0x8] ;  /* 0x00000806040a7981 */ /* 0x000f22000c1e1900 */
[----:B--2--5:R-:W-:Y:S01]  /*0ac0*/  FADD R3, -R12, R3 ;  /* 0x000000030c037221 */ /* 0x024fe20000000100 */
[----:B---3--:R-:W-:-:S03]  /*0ad0*/  FADD R2, -R11, R2 ;  /* 0x000000020b027221 */ /* 0x008fc60000000100 */
[----:B------:R-:W-:Y:S01]  /*0ae0*/  FMUL R11, R3, R3 ;  /* 0x00000003030b7220 */ /* 0x000fe20000400000 */
[----:B----4-:R-:W-:-:S03]  /*0af0*/  FADD R13, -R13, R10 ;  /* 0x0000000a0d0d7221 */ /* 0x010fc60000000100 */
[----:B------:R-:W-:-:S04]  /*0b00*/  FFMA R10, R2, R2, R11 ;  /* 0x00000002020a7223 */ /* 0x000fc8000000000b */
[----:B------:R-:W-:-:S04]  /*0b10*/  FFMA R10, R13, R13, R10 ;  /* 0x0000000d0d0a7223 */ /* 0x000fc8000000000a */
[----:B------:R-:W-:-:S05]  /*0b20*/  FADD R10, R10, 9.9999997171806853657e-10 ;  /* 0x3089705f0a0a7421 */ /* 0x000fca0000000000 */
[----:B------:R-:W-:-:S13]  /*0b30*/  FSETP.GEU.AND P0, PT, |R10|, 1.175494350822287508e-38, PT ;  /* 0x008000000a00780b */ /* 0x000fda0003f0e200 */
[----:B------:R-:W-:-:S04]  /*0b40*/  @!P0 FMUL R10, R10, 16777216 ;  /* 0x4b8000000a0a8820 */ /* 0x000fc80000400000 */
[----:B------:R-:W0:Y:S02]  /*0b50*/  MUFU.RSQ R11, R10 ;  /* 0x0000000a000b7308 */ /* 0x000e240000001400 */
[----:B0-----:R-:W-:-:S04]  /*0b60*/  @!P0 FMUL R11, R11, 4096 ;  /* 0x458000000b0b8820 */ /* 0x001fc80000400000 */
[----:B------:R-:W-:-:S04]  /*0b70*/  FMUL R4, R11, R11 ;  /* 0x0000000b0b047220 */ /* 0x000fc80000400000 */
[----:B------:R-:W-:-:S04]  /*0b80*/  FMUL R4, R11, R4 ;  /* 0x000000040b047220 */ /* 0x000fc80000400000 */
[-C--:B------:R-:W-:Y:S01]  /*0b90*/  FFMA R9, R2, R4.reuse, R9 ;  /* 0x0000000402097223 */ /* 0x080fe20000000009 */
[-C--:B------:R-:W-:Y:S01]  /*0ba0*/  FFMA R8, R3, R4.reuse, R8 ;  /* 0x0000000403087223 */ /* 0x080fe20000000008 */
[----:B------:R-:W-:-:S07]  /*0bb0*/  FFMA R6, R13, R4, R6 ;  /* 0x000000040d067223 */ /* 0x000fce0000000006 */
.L_x_2:
[----:B0-----:R-:W-:Y:S05]  /*0bc0*/  BSYNC.RECONVERGENT B0 ;  /* 0x0000000000007941 */ /* 0x001fea0003800200 */
.L_x_1:
[----:B------:R-:W-:Y:S01]  /*0bd0*/  ISETP.GE.AND P0, PT, R0, UR8, PT ;  /* 0x0000000800007c0c */ /* 0x000fe2000bf06270 */
[----:B------:R-:W-:-:S12]  /*0be0*/  BSSY.RECONVERGENT B0, `(.L_x_8) ;  /* 0x00000ca000007945 */ /* 0x000fd80003800200 */
[----:B------:R-:W-:Y:S05]  /*0bf0*/  @P0 BRA `(.L_x_9) ;  /* 0x0000000c00200947 */ /* 0x000fea0003800000 */
[----:B------:R-:W-:Y:S01]  /*0c00*/  ISETP.NE.AND P0, PT, R7, R0, PT ;  /* 0x000000000700720c */ /* 0x000fe20003f05270 */
[----:B------:R-:W-:-:S12]  /*0c10*/  BSSY.RECONVERGENT B1, `(.L_x_10) ;  /* 0x000001b000017945 */ /* 0x000fd80003800200 */
[----:B------:R-:W-:Y:S05]  /*0c20*/  @!P0 BRA `(.L_x_11) ;  /* 0x0000000000648947 */ /* 0x000fea0003800000 */
[----:B------:R-:W0:Y:S02]  /*0c30*/  LDC.64 R4, c[0x0][0x380] ;  /* 0x0000e000ff047b82 */ /* 0x000e240000000a00 */
[----:B0-----:R-:W-:-:S04]  /*0c40*/  IMAD.WIDE.U32 R2, R0, 0x18, R4 ;  /* 0x0000001800027825 */ /* 0x001fc800078e0004 */
[----:B------:R-:W-:Y:S01]  /*0c50*/  IMAD.WIDE R4, R7, 0x18, R4 ;  /* 0x0000001807047825 */ /* 0x000fe200078e0204 */
[----:B-----5:R-:W2:Y:S04]  /*0c60*/  LDG.E R12, desc[UR6][R2.64+0x4] ;  /* 0x00000406020c7981 */ /* 0x020ea8000c1e1900 */
[----:B------:R-:W2:Y:S04]  /*0c70*/  LDG.E R13, desc[UR6][R4.64+0x4] ;  /* 0x00000406040d7981 */ /* 0x000ea8000c1e1900 */
[----:B------:R-:W3:Y:S04]  /*0c80*/  LDG.E R10, desc[UR6][R2.64] ;  /* 0x00000006020a7981 */ /* 0x000ee8000c1e1900 */
[----:B------:R-:W3:Y:S04]  /*0c90*/  LDG.E R11, desc[UR6][R4.64] ;  /* 0x00000006040b7981 */ /* 0x000ee8000c1e1900 */
[----:B------:R-:W4:Y:S04]  /*0ca0*/  LDG.E R14, desc[UR6][R2.64+0x8] ;  /* 0x00000806020e7981 */ /* 0x000f28000c1e1900 */
[----:B------:R-:W4:Y:S01]  /*0cb0*/  LDG.E R15, desc[UR6][R4.64+0x8] ;  /* 0x00000806040f7981 */ /* 0x000f22000c1e1900 */
[----:B--2---:R-:W-:Y:S01]  /*0cc0*/  FADD R13, R12, -R13 ;  /* 0x8000000d0c0d7221 */ /* 0x004fe20000000000 */
[----:B---3--:R-:W-:-:S03]  /*0cd0*/  FADD R10, R10, -R11 ;  /* 0x8000000b0a0a7221 */ /* 0x008fc60000000000 */
[----:B------:R-:W-:-:S04]  /*0ce0*/  FMUL R11, R13, R13 ;  /* 0x0000000d0d0b7220 */ /* 0x000fc80000400000 */
[----:B------:R-:W-:Y:S01]  /*0cf0*/  FFMA R12, R10, R10, R11 ;  /* 0x0000000a0a0c7223 */ /* 0x000fe2000000000b */
[----:B----4-:R-:W-:-:S04]  /*0d00*/  FADD R15, R14, -R15 ;  /* 0x8000000f0e0f7221 */ /* 0x010fc80000000000 */
        /* <DEDUP_REMOVED lines=11> */
.L_x_11:
[----:B------:R-:W-:Y:S05]  /*0dc0*/  BSYNC.RECONVERGENT B1 ;  /* 0x0000000000017941 */ /* 0x000fea0003800200 */
.L_x_10:
[----:B------:R-:W-:-:S04]  /*0dd0*/  IADD3 R0, PT, PT, R0, 0x1, RZ ;  /* 0x0000000100007810 */ /* 0x000fc80007ffe0ff */
[----:B------:R-:W-:-:S13]  /*0de0*/  ISETP.GE.AND P0, PT, R0, UR8, PT ;  /* 0x0000000800007c0c */ /* 0x000fda000bf06270 */
[----:B------:R-:W-:Y:S05]  /*0df0*/  @P0 BRA `(.L_x_9) ;  /* 0x0000000800a00947 */ /* 0x000fea0003800000 */
[----:B------:R-:W0:Y:S02]  /*0e00*/  LDC.64 R4, c[0x0][0x380] ;  /* 0x0000e000ff047b82 */ /* 0x000e240000000a00 */
[----:B0-----:R-:W-:-:S05]  /*0e10*/  IMAD.WIDE R2, R7, 0x18, R4 ;  /* 0x0000001807027825 */ /* 0x001fca00078e0204 */
[----:B------:R0:W5:Y:S04]  /*0e20*/  LDG.E R10, desc[UR6][R2.64] ;  /* 0x00000006020a7981 */ /* 0x000168000c1e1900 */
[----:B-----5:R0:W5:Y:S04]  /*0e30*/  LDG.E R11, desc[UR6][R2.64+0x4] ;  /* 0x00000406020b7981 */ /* 0x020168000c1e1900 */
[----:B------:R0:W5:Y:S01]  /*0e40*/  LDG.E R12, desc[UR6][R2.64+0x8] ;  /* 0x00000806020c7981 */ /* 0x000162000c1e1900 */
[C---:B------:R-:W-:Y:S01]  /*0e50*/  IADD3 R15, PT, PT, R0.reuse, -UR8, RZ ;  /* 0x80000008000f7c10 */ /* 0x040fe2000fffe0ff */
[----:B------:R-:W-:Y:S01]  /*0e60*/  BSSY.RECONVERGENT B1, `(.L_x_12) ;  /* 0x000005d000017945 */ /* 0x000fe20003800200 */
[----:B------:R-:W-:-:S02]  /*0e70*/  IADD3 R13, PT, PT, -R0, UR8, RZ ;  /* 0x00000008000d7c10 */ /* 0x000fc4000fffe1ff */
[----:B------:R-:W-:Y:S02]  /*0e80*/  ISETP.GT.U32.AND P1, PT, R15, -0x4, PT ;  /* 0xfffffffc0f00780c */ /* 0x000fe40003f24070 */
[----:B------:R-:W-:-:S04]  /*0e90*/  LOP3.LUT R14, R13, 0x3, RZ, 0xc0, !PT ;  /* 0x000000030d0e7812 */ /* 0x000fc800078ec0ff */
[----:B------:R-:W-:-:S07]  /*0ea0*/  ISETP.NE.AND P0, PT, R14, RZ, PT ;  /* 0x000000ff0e00720c */ /* 0x000fce0003f05270 */
[----:B0-----:R-:W-:Y:S06]  /*0eb0*/  @P1 BRA `(.L_x_13) ;  /* 0x00000004005c1947 */ /* 0x001fec0003800000 */
[----:B------:R-:W-:Y:S01]  /*0ec0*/  IMAD.WIDE.U32 R2, R0, 0x18, R4 ;  /* 0x0000001800027825 */ /* 0x000fe200078e0004 */
[----:B------:R-:W-:Y:S02]  /*0ed0*/  LOP3.LUT R15, R13, 0xfffffffc, RZ, 0xc0, !PT ;  /* 0xfffffffc0d0f7812 */ /* 0x000fe400078ec0ff */
[----:B------:R-:W-:Y:S02]  /*0ee0*/  IADD3 R2, P1, PT, R2, 0x30, RZ ;  /* 0x0000003002027810 */ /* 0x000fe40007f3e0ff */
[----:B------:R-:W-:Y:S02]  /*0ef0*/  IADD3 R15, PT, PT, -R15, RZ, RZ ;  /* 0x000000ff0f0f7210 */ /* 0x000fe40007ffe1ff */
[----:B------:R-:W-:-:S09]  /*0f00*/  IADD3.X R3, PT, PT, RZ, R3, RZ, P1, !PT ;  /* 0x00000003ff037210 */ /* 0x000fd20000ffe4ff */
.L_x_14:
        /* <DEDUP_REMOVED lines=12> */
[----:B------:R-:W-:-:S04]  /*0fd0*/  FFMA R16, R18, R18, R17 ;  /* 0x0000001212107223 */ /* 0x000fc80000000011 */
[----:B------:R-:W-:-:S04]  /*0fe0*/  FFMA R16, R29, R29, R16 ;  /* 0x0000001d1d107223 */ /* 0x000fc80000000010 */
[----:B------:R-:W-:Y:S02]  /*0ff0*/  FADD R24, R16, 9.9999997171806853657e-10 ;  /* 0x3089705f10187421 */ /* 0x000fe40000000000 */
[----:B------:R-:W2:Y:S03]  /*1000*/  LDG.E R16, desc[UR6][R2.64+0x4] ;  /* 0x0000040602107981 */ /* 0x000ea6000c1e1900 */
[----:B------:R-:W-:-:S13]  /*1010*/  FSETP.GEU.AND P1, PT, |R24|, 1.175494350822287508e-38, PT ;  /* 0x008000001800780b */ /* 0x000fda0003f2e200 */
[----:B------:R-:W-:-:S04]  /*1020*/  @!P1 FMUL R24, R24, 16777216 ;  /* 0x4b80000018189820 */ /* 0x000fc80000400000 */
[----:B------:R-:W0:Y:S02]  /*1030*/  MUFU.RSQ R22, R24 ;  /* 0x0000001800167308 */ /* 0x000e240000001400 */
[----:B0-----:R-:W-:-:S04]  /*1040*/  @!P1 FMUL R22, R22, 4096 ;  /* 0x4580000016169820 */ /* 0x001fc80000400000 */
[----:B------:R-:W-:-:S04]  /*1050*/  FMUL R17, R22, R22 ;  /* 0x0000001616117220 */ /* 0x000fc80000400000 */
[----:B------:R-:W-:Y:S02]  /*1060*/  FMUL R22, R22, R17 ;  /* 0x0000001116167220 */ /* 0x000fe40000400000 */
[----:B------:R-:W3:Y:S02]  /*1070*/  LDG.E R17, desc[UR6][R2.64] ;  /* 0x0000000602117981 */ /* 0x000ee4000c1e1900 */
[-C--:B------:R-:W-:Y:S02]  /*1080*/  FFMA R9, R18, R22.reuse, R9 ;  /* 0x0000001612097223 */ /* 0x080fe40000000009 */
[----:B------:R-:W4:Y:S01]  /*1090*/  LDG.E R18, desc[UR6][R2.64+0x1c] ;  /* 0x00001c0602127981 */ /* 0x000f22000c1e1900 */
[----:B------:R-:W-:-:S03]  /*10a0*/  FFMA R8, R27, R22, R8 ;  /* 0x000000161b087223 */ /* 0x000fc60000000008 */
[----:B------:R-:W4:Y:S01]  /*10b0*/  LDG.E R27, desc[UR6][R2.64+0x20] ;  /* 0x00002006021b7981 */ /* 0x000f22000c1e1900 */
[----:B------:R-:W-:Y:S01]  /*10c0*/  FFMA R6, R29, R22, R6 ;  /* 0x000000161d067223 */ /* 0x000fe20000000006 */
[----:B------:R-:W-:Y:S01]  /*10d0*/  FADD R29, -R11, R20 ;  /* 0x000000140b1d7221 */ /* 0x000fe20000000100 */
[----:B------:R-:W-:-:S03]  /*10e0*/  FADD R22, -R10, R25 ;  /* 0x000000190a167221 */ /* 0x000fc60000000100 */
[----:B------:R-:W-:Y:S01]  /*10f0*/  FMUL R25, R29, R29 ;  /* 0x0000001d1d197220 */ /* 0x000fe20000400000 */
[----:B------:R-:W-:-:S03]  /*1100*/  FADD R23, -R12, R23 ;  /* 0x000000170c177221 */ /* 0x000fc60000000100 */
        /* <DEDUP_REMOVED lines=10> */
[----:B------:R-:W-:Y:S01]  /*11b0*/  FADD R19, -R12, R19 ;  /* 0x000000130c137221 */ /* 0x000fe20000000100 */
[----:B------:R-:W-:Y:S01]  /*11c0*/  FADD R21, -R10, R21 ;  /* 0x000000150a157221 */ /* 0x000fe20000000100 */
[----:B------:R-:W-:Y:S01]  /*11d0*/  IADD3 R15, PT, PT, R15, 0x4, RZ ;  /* 0x000000040f0f7810 */ /* 0x000fe20007ffe0ff */
[-C--:B------:R-:W-:Y:S01]  /*11e0*/  FFMA R29, R29, R20.reuse, R8 ;  /* 0x000000141d1d7223 */ /* 0x080fe20000000008 */
[----:B------:R-:W-:Y:S01]  /*11f0*/  FFMA R6, R23, R20, R6 ;  /* 0x0000001417067223 */ /* 0x000fe20000000006 */
[----:B------:R-:W-:Y:S01]  /*1200*/  IADD3 R0, PT, PT, R0, 0x4, RZ ;  /* 0x0000000400007810 */ /* 0x000fe20007ffe0ff */
[----:B--2---:R-:W-:Y:S01]  /*1210*/  FADD R16, -R11, R16 ;  /* 0x000000100b107221 */ /* 0x004fe20000000100 */
[----:B---3--:R-:W-:-:S03]  /*1220*/  FADD R22, -R10, R17 ;  /* 0x000000110a167221 */ /* 0x008fc60000000100 */
[----:B------:R-:W-:Y:S01]  /*1230*/  FMUL R17, R16, R16 ;  /* 0x0000001010117220 */ /* 0x000fe20000400000 */
[----:B----4-:R-:W-:-:S03]  /*1240*/  FADD R18, -R11, R18 ;  /* 0x000000120b127221 */ /* 0x010fc60000000100 */
[----:B------:R-:W-:Y:S01]  /*1250*/  FFMA R26, R22, R22, R17 ;  /* 0x00000016161a7223 */ /* 0x000fe20000000011 */
[----:B------:R-:W-:-:S03]  /*1260*/  FMUL R24, R18, R18 ;  /* 0x0000001212187220 */ /* 0x000fc60000400000 */
        /* <DEDUP_REMOVED lines=19> */
[----:B------:R-:W-:Y:S01]  /*13a0*/  FFMA R29, R16, R8, R29 ;  /* 0x00000008101d7223 */ /* 0x000fe2000000001d */
[----:B------:R-:W-:Y:S01]  /*13b0*/  IADD3 R2, P2, PT, R2, 0x60, RZ ;  /* 0x0000006002027810 */ /* 0x000fe20007f5e0ff */
[----:B------:R-:W-:Y:S01]  /*13c0*/  FMUL R20, R17, R20 ;  /* 0x0000001411147220 */ /* 0x000fe20000400000 */
[----:B------:R-:W-:Y:S02]  /*13d0*/  FFMA R6, R19, R8, R6 ;  /* 0x0000000813067223 */ /* 0x000fe40000000006 */
[----:B------:R-:W-:Y:S01]  /*13e0*/  IADD3.X R3, PT, PT, RZ, R3, RZ, P2, !PT ;  /* 0x00000003ff037210 */ /* 0x000fe200017fe4ff */
[-C--:B------:R-:W-:Y:S01]  /*13f0*/  FFMA R9, R21, R20.reuse, R22 ;  /* 0x0000001415097223 */ /* 0x080fe20000000016 */
[-C--:B------:R-:W-:Y:S01]  /*1400*/  FFMA R8, R18, R20.reuse, R29 ;  /* 0x0000001412087223 */ /* 0x080fe2000000001d */
[----:B------:R-:W-:Y:S01]  /*1410*/  FFMA R6, R27, R20, R6 ;  /* 0x000000141b067223 */ /* 0x000fe20000000006 */
[----:B------:R-:W-:Y:S06]  /*1420*/  @P1 BRA `(.L_x_14) ;  /* 0xfffffff800b81947 */ /* 0x000fec000383ffff */
.L_x_13:
[----:B------:R-:W-:Y:S05]  /*1430*/  BSYNC.RECONVERGENT B1 ;  /* 0x0000000000017941 */ /* 0x000fea0003800200 */
.L_x_12:
        /* <DEDUP_REMOVED lines=20> */
[----:B------:R-:W-:Y:S01]  /*1580*/  FADD R14, -R10, R21 ;  /* 0x000000150a0e7221 */ /* 0x000fe20000000100 */
[----:B------:R-:W-:Y:S02]  /*1590*/  FMUL R21, R13, R13 ;  /* 0x0000000d0d157220 */ /* 0x000fe40000400000 */
        /* <DEDUP_REMOVED lines=24> */
.L_x_16:
[----:B------:R-:W-:Y:S05]  /*1720*/  BSYNC.RECONVERGENT B1 ;  /* 0x0000000000017941 */ /* 0x000fea0003800200 */
.L_x_15:
        /* <DEDUP_REMOVED lines=21> */
.L_x_9:
[----:B------:R-:W-:Y:S05]  /*1880*/  BSYNC.RECONVERGENT B0 ;  /* 0x0000000000007941 */ /* 0x000fea0003800200 */
.L_x_8:
[----:B------:R-:W0:Y:S01]  /*1890*/  LDC.64 R2, c[0x0][0x390] ;  /* 0x0000e400ff027b82 */ /* 0x000e220000000a00 */
[----:B------:R-:W1:Y:S07]  /*18a0*/  LDCU UR4, c[0x0][0x388] ;  /* 0x00007100ff0477ac */ /* 0x000e6e0008000800 */
[----:B------:R-:W2:Y:S08]  /*18b0*/  LDC.64 R4, c[0x0][0x398] ;  /* 0x0000e600ff047b82 */ /* 0x000eb00000000a00 */
[----:B-----5:R-:W3:Y:S08]  /*18c0*/  LDC.64 R10, c[0x0][0x3a0] ;  /* 0x0000e800ff0a7b82 */ /* 0x020ef00000000a00 */
[----:B------:R-:W4:Y:S01]  /*18d0*/  LDC.64 R12, c[0x0][0x380] ;  /* 0x0000e000ff0c7b82 */ /* 0x000f220000000a00 */
[----:B0-----:R-:W-:-:S05]  /*18e0*/  IMAD.WIDE R2, R7, 0x4, R2 ;  /* 0x0000000407027825 */ /* 0x001fca00078e0202 */
[----:B------:R-:W-:Y:S01]  /*18f0*/  STG.E desc[UR6][R2.64], R9 ;  /* 0x0000000902007986 */ /* 0x000fe2000c101906 */
[----:B--2---:R-:W-:-:S05]  /*1900*/  IMAD.WIDE R4, R7, 0x4, R4 ;  /* 0x0000000407047825 */ /* 0x004fca00078e0204 */
[----:B------:R-:W-:Y:S01]  /*1910*/  STG.E desc[UR6][R4.64], R8 ;  /* 0x0000000804007986 */ /* 0x000fe2000c101906 */
[----:B---3--:R-:W-:-:S05]  /*1920*/  IMAD.WIDE R10, R7, 0x4, R10 ;  /* 0x00000004070a7825 */ /* 0x008fca00078e020a */
[----:B------:R-:W-:Y:S01]  /*1930*/  STG.E desc[UR6][R10.64], R6 ;  /* 0x000000060a007986 */ /* 0x000fe2000c101906 */
[----:B----4-:R-:W-:-:S05]  /*1940*/  IMAD.WIDE R12, R7, 0x18, R12 ;  /* 0x00000018070c7825 */ /* 0x010fca00078e020c */
[----:B------:R-:W1:Y:S04]  /*1950*/  LDG.E R0, desc[UR6][R12.64+0xc] ;  /* 0x00000c060c007981 */ /* 0x000e68000c1e1900 */
[----:B------:R-:W2:Y:S04]  /*1960*/  LDG.E R15, desc[UR6][R12.64+0x10] ;  /* 0x000010060c0f7981 */ /* 0x000ea8000c1e1900 */
[----:B------:R-:W3:Y:S01]  /*1970*/  LDG.E R17, desc[UR6][R12.64+0x14] ;  /* 0x000014060c117981 */ /* 0x000ee2000c1e1900 */
[----:B-1----:R-:W-:Y:S01]  /*1980*/  FFMA R7, R9, UR4, R0 ;  /* 0x0000000409077c23 */ /* 0x002fe20008000000 */
[----:B--2---:R-:W-:-:S04]  /*1990*/  FFMA R15, R8, UR4, R15 ;  /* 0x00000004080f7c23 */ /* 0x004fc8000800000f */
[----:B------:R-:W-:Y:S01]  /*19a0*/  STG.E desc[UR6][R12.64+0xc], R7 ;  /* 0x00000c070c007986 */ /* 0x000fe2000c101906 */
[----:B---3--:R-:W-:-:S03]  /*19b0*/  FFMA R17, R6, UR4, R17 ;  /* 0x0000000406117c23 */ /* 0x008fc60008000011 */
[----:B------:R-:W-:Y:S04]  /*19c0*/  STG.E desc[UR6][R12.64+0x10], R15 ;  /* 0x0000100f0c007986 */ /* 0x000fe8000c101906 */
[----:B------:R-:W-:Y:S01]  /*19d0*/  STG.E desc[UR6][R12.64+0x14], R17 ;  /* 0x000014110c007986 */ /* 0x000fe2000c101906 */
[----:B------:R-:W-:Y:S05]  /*19e0*/  EXIT ;  /* 0x000000000000794d */ /* 0x000fea0003800000 */
.L_x_17:
        /* <DEDUP_REMOVED lines=9> */
.L_x_19:


//--------------------- .nv.shared.reserved.0     --------------------------
	.section	.nv.shared.reserved.0,"aw",@nobits
	.weak		__nv_reservedSMEM_offset_0_alias
	.size		__nv_reservedSMEM_offset_0_alias, 0, 64
	.other		__nv_reservedSMEM_offset_0_alias,@"STO_CUDA_RESERVED_SHARED STV_DEFAULT"
__nv_reservedSMEM_offset_0_alias:
	.zero		0
	.zero		64


//--------------------- .nv.constant0._Z21pathIntegrationKernelP4Bodyfi --------------------------
	.section	.nv.constant0._Z21pathIntegrationKernelP4Bodyfi,"a",@progbits
	.sectionflags	@""
	.align	4
.nv.constant0._Z21pathIntegrationKernelP4Bodyfi:
	.zero		912


//--------------------- .nv.constant0._Z15bodyForceKernelP4BodyfiPfS1_S1_ --------------------------
	.section	.nv.constant0._Z15bodyForceKernelP4BodyfiPfS1_S1_,"a",@progbits
	.sectionflags	@""
	.align	4
.nv.constant0._Z15bodyForceKernelP4BodyfiPfS1_S1_:
	.zero		936


//--------------------- SYMBOLS --------------------------

	.type		.nv.reservedSmem.offset0,@object
	.size		.nv.reservedSmem.offset0,0x4
